//
// Generated by NVIDIA NVVM Compiler
//
// Compiler Build ID: CL-36424714
// Cuda compilation tools, release 13.0, V13.0.88
// Based on NVVM 20.0.0
//

.version 9.0
.target sm_100
.address_size 64

	// .globl	_Z22assignPointsToClustersP5PointP7Clusteriii

.visible .entry _Z22assignPointsToClustersP5PointP7Clusteriii(
	.param .u64 .ptr .align 1 _Z22assignPointsToClustersP5PointP7Clusteriii_param_0,
	.param .u64 .ptr .align 1 _Z22assignPointsToClustersP5PointP7Clusteriii_param_1,
	.param .u32 _Z22assignPointsToClustersP5PointP7Clusteriii_param_2,
	.param .u32 _Z22assignPointsToClustersP5PointP7Clusteriii_param_3,
	.param .u32 _Z22assignPointsToClustersP5PointP7Clusteriii_param_4
)
{
	.reg .pred 	%p<21>;
	.reg .b32 	%r<67>;
	.reg .b32 	%f<160>;
	.reg .b64 	%rd<31>;

	ld.param.u64 	%rd13, [_Z22assignPointsToClustersP5PointP7Clusteriii_param_0];
	ld.param.u64 	%rd14, [_Z22assignPointsToClustersP5PointP7Clusteriii_param_1];
	ld.param.u32 	%r38, [_Z22assignPointsToClustersP5PointP7Clusteriii_param_2];
	ld.param.u32 	%r36, [_Z22assignPointsToClustersP5PointP7Clusteriii_param_3];
	ld.param.u32 	%r37, [_Z22assignPointsToClustersP5PointP7Clusteriii_param_4];
	mov.u32 	%r39, %ctaid.x;
	mov.u32 	%r40, %ntid.x;
	mov.u32 	%r41, %tid.x;
	mad.lo.s32 	%r1, %r39, %r40, %r41;
	setp.ge.s32 	%p1, %r1, %r38;
	@%p1 bra 	$L__BB0_25;
	cvta.to.global.u64 	%rd15, %rd13;
	setp.lt.s32 	%p2, %r36, 1;
	mul.wide.s32 	%rd16, %r1, 24;
	add.s64 	%rd17, %rd15, %rd16;
	add.s64 	%rd1, %rd17, 16;
	mov.b32 	%r66, -1;
	@%p2 bra 	$L__BB0_24;
	setp.lt.s32 	%p3, %r37, 1;
	@%p3 bra 	$L__BB0_18;
	and.b32  	%r2, %r37, 15;
	add.s32 	%r3, %r2, -1;
	and.b32  	%r4, %r37, 7;
	add.s32 	%r5, %r4, -1;
	ld.global.u64 	%rd18, [%rd1];
	cvta.to.global.u64 	%rd2, %rd18;
	and.b32  	%r6, %r37, 2147483632;
	and.b32  	%r7, %r37, 3;
	neg.s32 	%r8, %r6;
	add.s64 	%rd3, %rd2, 32;
	cvta.to.global.u64 	%rd4, %rd14;
	mov.f32 	%f148, 0f7F7FFFFF;
	mov.b32 	%r66, -1;
	mov.b32 	%r52, 0;
$L__BB0_4:
	setp.lt.u32 	%p10, %r37, 16;
	mul.wide.u32 	%rd19, %r52, 16;
	add.s64 	%rd20, %rd4, %rd19;
	ld.global.u64 	%rd21, [%rd20+8];
	cvta.to.global.u64 	%rd5, %rd21;
	mov.f32 	%f156, 0f00000000;
	mov.b32 	%r56, 0;
	@%p10 bra 	$L__BB0_7;
	add.s64 	%rd29, %rd5, 32;
	mov.f32 	%f156, 0f00000000;
	mov.u64 	%rd30, %rd3;
	mov.u32 	%r54, %r8;
$L__BB0_6:
	.pragma "nounroll";
	ld.global.f32 	%f28, [%rd30+-32];
	ld.global.f32 	%f29, [%rd29+-32];
	sub.f32 	%f30, %f28, %f29;
	fma.rn.f32 	%f31, %f30, %f30, %f156;
	ld.global.f32 	%f32, [%rd30+-28];
	ld.global.f32 	%f33, [%rd29+-28];
	sub.f32 	%f34, %f32, %f33;
	fma.rn.f32 	%f35, %f34, %f34, %f31;
	ld.global.f32 	%f36, [%rd30+-24];
	ld.global.f32 	%f37, [%rd29+-24];
	sub.f32 	%f38, %f36, %f37;
	fma.rn.f32 	%f39, %f38, %f38, %f35;
	ld.global.f32 	%f40, [%rd30+-20];
	ld.global.f32 	%f41, [%rd29+-20];
	sub.f32 	%f42, %f40, %f41;
	fma.rn.f32 	%f43, %f42, %f42, %f39;
	ld.global.f32 	%f44, [%rd30+-16];
	ld.global.f32 	%f45, [%rd29+-16];
	sub.f32 	%f46, %f44, %f45;
	fma.rn.f32 	%f47, %f46, %f46, %f43;
	ld.global.f32 	%f48, [%rd30+-12];
	ld.global.f32 	%f49, [%rd29+-12];
	sub.f32 	%f50, %f48, %f49;
	fma.rn.f32 	%f51, %f50, %f50, %f47;
	ld.global.f32 	%f52, [%rd30+-8];
	ld.global.f32 	%f53, [%rd29+-8];
	sub.f32 	%f54, %f52, %f53;
	fma.rn.f32 	%f55, %f54, %f54, %f51;
	ld.global.f32 	%f56, [%rd30+-4];
	ld.global.f32 	%f57, [%rd29+-4];
	sub.f32 	%f58, %f56, %f57;
	fma.rn.f32 	%f59, %f58, %f58, %f55;
	ld.global.f32 	%f60, [%rd30];
	ld.global.f32 	%f61, [%rd29];
	sub.f32 	%f62, %f60, %f61;
	fma.rn.f32 	%f63, %f62, %f62, %f59;
	ld.global.f32 	%f64, [%rd30+4];
	ld.global.f32 	%f65, [%rd29+4];
	sub.f32 	%f66, %f64, %f65;
	fma.rn.f32 	%f67, %f66, %f66, %f63;
	ld.global.f32 	%f68, [%rd30+8];
	ld.global.f32 	%f69, [%rd29+8];
	sub.f32 	%f70, %f68, %f69;
	fma.rn.f32 	%f71, %f70, %f70, %f67;
	ld.global.f32 	%f72, [%rd30+12];
	ld.global.f32 	%f73, [%rd29+12];
	sub.f32 	%f74, %f72, %f73;
	fma.rn.f32 	%f75, %f74, %f74, %f71;
	ld.global.f32 	%f76, [%rd30+16];
	ld.global.f32 	%f77, [%rd29+16];
	sub.f32 	%f78, %f76, %f77;
	fma.rn.f32 	%f79, %f78, %f78, %f75;
	ld.global.f32 	%f80, [%rd30+20];
	ld.global.f32 	%f81, [%rd29+20];
	sub.f32 	%f82, %f80, %f81;
	fma.rn.f32 	%f83, %f82, %f82, %f79;
	ld.global.f32 	%f84, [%rd30+24];
	ld.global.f32 	%f85, [%rd29+24];
	sub.f32 	%f86, %f84, %f85;
	fma.rn.f32 	%f87, %f86, %f86, %f83;
	ld.global.f32 	%f88, [%rd30+28];
	ld.global.f32 	%f89, [%rd29+28];
	sub.f32 	%f90, %f88, %f89;
	fma.rn.f32 	%f156, %f90, %f90, %f87;
	add.s32 	%r54, %r54, 16;
	add.s64 	%rd30, %rd30, 64;
	add.s64 	%rd29, %rd29, 64;
	setp.ne.s32 	%p11, %r54, 0;
	mov.u32 	%r56, %r6;
	@%p11 bra 	$L__BB0_6;
$L__BB0_7:
	setp.eq.s32 	%p12, %r2, 0;
	@%p12 bra 	$L__BB0_17;
	setp.lt.u32 	%p13, %r3, 7;
	@%p13 bra 	$L__BB0_10;
	mul.wide.u32 	%rd22, %r56, 4;
	add.s64 	%rd23, %rd2, %rd22;
	ld.global.f32 	%f92, [%rd23];
	add.s64 	%rd24, %rd5, %rd22;
	ld.global.f32 	%f93, [%rd24];
	sub.f32 	%f94, %f92, %f93;
	fma.rn.f32 	%f95, %f94, %f94, %f156;
	ld.global.f32 	%f96, [%rd23+4];
	ld.global.f32 	%f97, [%rd24+4];
	sub.f32 	%f98, %f96, %f97;
	fma.rn.f32 	%f99, %f98, %f98, %f95;
	ld.global.f32 	%f100, [%rd23+8];
	ld.global.f32 	%f101, [%rd24+8];
	sub.f32 	%f102, %f100, %f101;
	fma.rn.f32 	%f103, %f102, %f102, %f99;
	ld.global.f32 	%f104, [%rd23+12];
	ld.global.f32 	%f105, [%rd24+12];
	sub.f32 	%f106, %f104, %f105;
	fma.rn.f32 	%f107, %f106, %f106, %f103;
	ld.global.f32 	%f108, [%rd23+16];
	ld.global.f32 	%f109, [%rd24+16];
	sub.f32 	%f110, %f108, %f109;
	fma.rn.f32 	%f111, %f110, %f110, %f107;
	ld.global.f32 	%f112, [%rd23+20];
	ld.global.f32 	%f113, [%rd24+20];
	sub.f32 	%f114, %f112, %f113;
	fma.rn.f32 	%f115, %f114, %f114, %f111;
	ld.global.f32 	%f116, [%rd23+24];
	ld.global.f32 	%f117, [%rd24+24];
	sub.f32 	%f118, %f116, %f117;
	fma.rn.f32 	%f119, %f118, %f118, %f115;
	ld.global.f32 	%f120, [%rd23+28];
	ld.global.f32 	%f121, [%rd24+28];
	sub.f32 	%f122, %f120, %f121;
	fma.rn.f32 	%f156, %f122, %f122, %f119;
	add.s32 	%r56, %r56, 8;
$L__BB0_10:
	setp.eq.s32 	%p14, %r4, 0;
	@%p14 bra 	$L__BB0_17;
	setp.lt.u32 	%p15, %r5, 3;
	@%p15 bra 	$L__BB0_13;
	mul.wide.u32 	%rd25, %r56, 4;
	add.s64 	%rd26, %rd2, %rd25;
	ld.global.f32 	%f124, [%rd26];
	add.s64 	%rd27, %rd5, %rd25;
	ld.global.f32 	%f125, [%rd27];
	sub.f32 	%f126, %f124, %f125;
	fma.rn.f32 	%f127, %f126, %f126, %f156;
	ld.global.f32 	%f128, [%rd26+4];
	ld.global.f32 	%f129, [%rd27+4];
	sub.f32 	%f130, %f128, %f129;
	fma.rn.f32 	%f131, %f130, %f130, %f127;
	ld.global.f32 	%f132, [%rd26+8];
	ld.global.f32 	%f133, [%rd27+8];
	sub.f32 	%f134, %f132, %f133;
	fma.rn.f32 	%f135, %f134, %f134, %f131;
	ld.global.f32 	%f136, [%rd26+12];
	ld.global.f32 	%f137, [%rd27+12];
	sub.f32 	%f138, %f136, %f137;
	fma.rn.f32 	%f156, %f138, %f138, %f135;
	add.s32 	%r56, %r56, 4;
$L__BB0_13:
	setp.eq.s32 	%p16, %r7, 0;
	@%p16 bra 	$L__BB0_17;
	setp.eq.s32 	%p17, %r7, 1;
	mul.wide.u32 	%rd28, %r56, 4;
	add.s64 	%rd11, %rd2, %rd28;
	ld.global.f32 	%f139, [%rd11];
	add.s64 	%rd12, %rd5, %rd28;
	ld.global.f32 	%f140, [%rd12];
	sub.f32 	%f141, %f139, %f140;
	fma.rn.f32 	%f156, %f141, %f141, %f156;
	@%p17 bra 	$L__BB0_17;
	setp.eq.s32 	%p18, %r7, 2;
	ld.global.f32 	%f142, [%rd11+4];
	ld.global.f32 	%f143, [%rd12+4];
	sub.f32 	%f144, %f142, %f143;
	fma.rn.f32 	%f156, %f144, %f144, %f156;
	@%p18 bra 	$L__BB0_17;
	ld.global.f32 	%f145, [%rd11+8];
	ld.global.f32 	%f146, [%rd12+8];
	sub.f32 	%f147, %f145, %f146;
	fma.rn.f32 	%f156, %f147, %f147, %f156;
$L__BB0_17:
	setp.lt.f32 	%p19, %f156, %f148;
	selp.f32 	%f148, %f156, %f148, %p19;
	selp.b32 	%r66, %r52, %r66, %p19;
	add.s32 	%r52, %r52, 1;
	setp.eq.s32 	%p20, %r52, %r36;
	@%p20 bra 	$L__BB0_24;
	bra.uni 	$L__BB0_4;
$L__BB0_18:
	and.b32  	%r20, %r36, 3;
	setp.lt.u32 	%p4, %r36, 4;
	mov.f32 	%f158, 0f7F7FFFFF;
	mov.b32 	%r66, -1;
	mov.b32 	%r63, 0;
	@%p4 bra 	$L__BB0_21;
	and.b32  	%r63, %r36, 2147483644;
	mov.f32 	%f158, 0f7F7FFFFF;
	mov.b32 	%r66, -1;
	mov.b32 	%r58, 0;
$L__BB0_20:
	setp.gt.f32 	%p5, %f158, 0f00000000;
	selp.f32 	%f158, 0f00000000, %f158, %p5;
	selp.b32 	%r66, %r58, %r66, %p5;
	add.s32 	%r58, %r58, 4;
	setp.ne.s32 	%p6, %r58, %r63;
	@%p6 bra 	$L__BB0_20;
$L__BB0_21:
	setp.eq.s32 	%p7, %r20, 0;
	@%p7 bra 	$L__BB0_24;
	mov.b32 	%r65, 0;
$L__BB0_23:
	.pragma "nounroll";
	setp.gt.f32 	%p8, %f158, 0f00000000;
	selp.f32 	%f158, 0f00000000, %f158, %p8;
	selp.b32 	%r66, %r63, %r66, %p8;
	add.s32 	%r63, %r63, 1;
	add.s32 	%r65, %r65, 1;
	setp.ne.s32 	%p9, %r65, %r20;
	@%p9 bra 	$L__BB0_23;
$L__BB0_24:
	st.global.u32 	[%rd1+-12], %r66;
$L__BB0_25:
	ret;

}
	// .globl	_Z15updateCentroidsP5PointP7Clusteriii
.visible .entry _Z15updateCentroidsP5PointP7Clusteriii(
	.param .u64 .ptr .align 1 _Z15updateCentroidsP5PointP7Clusteriii_param_0,
	.param .u64 .ptr .align 1 _Z15updateCentroidsP5PointP7Clusteriii_param_1,
	.param .u32 _Z15updateCentroidsP5PointP7Clusteriii_param_2,
	.param .u32 _Z15updateCentroidsP5PointP7Clusteriii_param_3,
	.param .u32 _Z15updateCentroidsP5PointP7Clusteriii_param_4
)
{
	.reg .pred 	%p<76>;
	.reg .b32 	%r<210>;
	.reg .b32 	%f<122>;
	.reg .b64 	%rd<288>;

	ld.param.u64 	%rd17, [_Z15updateCentroidsP5PointP7Clusteriii_param_0];
	ld.param.u64 	%rd18, [_Z15updateCentroidsP5PointP7Clusteriii_param_1];
	ld.param.u32 	%r75, [_Z15updateCentroidsP5PointP7Clusteriii_param_2];
	ld.param.u32 	%r76, [_Z15updateCentroidsP5PointP7Clusteriii_param_4];
	cvta.to.global.u64 	%rd1, %rd17;
	cvta.to.global.u64 	%rd19, %rd18;
	mov.u32 	%r1, %ctaid.x;
	mov.u32 	%r2, %tid.x;
	setp.ne.s32 	%p1, %r2, 0;
	setp.lt.s32 	%p2, %r76, 1;
	mul.wide.u32 	%rd20, %r1, 16;
	add.s64 	%rd21, %rd19, %rd20;
	add.s64 	%rd2, %rd21, 8;
	or.pred  	%p3, %p1, %p2;
	@%p3 bra 	$L__BB1_13;
	and.b32  	%r3, %r76, 15;
	setp.lt.u32 	%p4, %r76, 16;
	mov.b32 	%r182, 0;
	@%p4 bra 	$L__BB1_4;
	and.b32  	%r182, %r76, 2147483632;
	mov.b32 	%r180, 0;
$L__BB1_3:
	.pragma "nounroll";
	ld.global.u64 	%rd22, [%rd2];
	mul.wide.u32 	%rd23, %r180, 4;
	add.s64 	%rd24, %rd22, %rd23;
	mov.b32 	%r79, 0;
	st.u32 	[%rd24], %r79;
	ld.global.u64 	%rd25, [%rd2];
	add.s64 	%rd26, %rd25, %rd23;
	st.u32 	[%rd26+4], %r79;
	ld.global.u64 	%rd27, [%rd2];
	add.s64 	%rd28, %rd27, %rd23;
	st.u32 	[%rd28+8], %r79;
	ld.global.u64 	%rd29, [%rd2];
	add.s64 	%rd30, %rd29, %rd23;
	st.u32 	[%rd30+12], %r79;
	ld.global.u64 	%rd31, [%rd2];
	add.s64 	%rd32, %rd31, %rd23;
	st.u32 	[%rd32+16], %r79;
	ld.global.u64 	%rd33, [%rd2];
	add.s64 	%rd34, %rd33, %rd23;
	st.u32 	[%rd34+20], %r79;
	ld.global.u64 	%rd35, [%rd2];
	add.s64 	%rd36, %rd35, %rd23;
	st.u32 	[%rd36+24], %r79;
	ld.global.u64 	%rd37, [%rd2];
	add.s64 	%rd38, %rd37, %rd23;
	st.u32 	[%rd38+28], %r79;
	ld.global.u64 	%rd39, [%rd2];
	add.s64 	%rd40, %rd39, %rd23;
	st.u32 	[%rd40+32], %r79;
	ld.global.u64 	%rd41, [%rd2];
	add.s64 	%rd42, %rd41, %rd23;
	st.u32 	[%rd42+36], %r79;
	ld.global.u64 	%rd43, [%rd2];
	add.s64 	%rd44, %rd43, %rd23;
	st.u32 	[%rd44+40], %r79;
	ld.global.u64 	%rd45, [%rd2];
	add.s64 	%rd46, %rd45, %rd23;
	st.u32 	[%rd46+44], %r79;
	ld.global.u64 	%rd47, [%rd2];
	add.s64 	%rd48, %rd47, %rd23;
	st.u32 	[%rd48+48], %r79;
	ld.global.u64 	%rd49, [%rd2];
	add.s64 	%rd50, %rd49, %rd23;
	st.u32 	[%rd50+52], %r79;
	ld.global.u64 	%rd51, [%rd2];
	add.s64 	%rd52, %rd51, %rd23;
	st.u32 	[%rd52+56], %r79;
	ld.global.u64 	%rd53, [%rd2];
	add.s64 	%rd54, %rd53, %rd23;
	st.u32 	[%rd54+60], %r79;
	add.s32 	%r180, %r180, 16;
	setp.ne.s32 	%p5, %r180, %r182;
	@%p5 bra 	$L__BB1_3;
$L__BB1_4:
	setp.eq.s32 	%p6, %r3, 0;
	@%p6 bra 	$L__BB1_13;
	and.b32  	%r8, %r76, 7;
	setp.lt.u32 	%p7, %r3, 8;
	@%p7 bra 	$L__BB1_7;
	ld.global.u64 	%rd55, [%rd2];
	mul.wide.u32 	%rd56, %r182, 4;
	add.s64 	%rd57, %rd55, %rd56;
	mov.b32 	%r80, 0;
	st.u32 	[%rd57], %r80;
	ld.global.u64 	%rd58, [%rd2];
	add.s64 	%rd59, %rd58, %rd56;
	st.u32 	[%rd59+4], %r80;
	ld.global.u64 	%rd60, [%rd2];
	add.s64 	%rd61, %rd60, %rd56;
	st.u32 	[%rd61+8], %r80;
	ld.global.u64 	%rd62, [%rd2];
	add.s64 	%rd63, %rd62, %rd56;
	st.u32 	[%rd63+12], %r80;
	ld.global.u64 	%rd64, [%rd2];
	add.s64 	%rd65, %rd64, %rd56;
	st.u32 	[%rd65+16], %r80;
	ld.global.u64 	%rd66, [%rd2];
	add.s64 	%rd67, %rd66, %rd56;
	st.u32 	[%rd67+20], %r80;
	ld.global.u64 	%rd68, [%rd2];
	add.s64 	%rd69, %rd68, %rd56;
	st.u32 	[%rd69+24], %r80;
	ld.global.u64 	%rd70, [%rd2];
	add.s64 	%rd71, %rd70, %rd56;
	st.u32 	[%rd71+28], %r80;
	add.s32 	%r182, %r182, 8;
$L__BB1_7:
	setp.eq.s32 	%p8, %r8, 0;
	@%p8 bra 	$L__BB1_13;
	and.b32  	%r11, %r76, 3;
	setp.lt.u32 	%p9, %r8, 4;
	@%p9 bra 	$L__BB1_10;
	ld.global.u64 	%rd72, [%rd2];
	mul.wide.u32 	%rd73, %r182, 4;
	add.s64 	%rd74, %rd72, %rd73;
	mov.b32 	%r81, 0;
	st.u32 	[%rd74], %r81;
	ld.global.u64 	%rd75, [%rd2];
	add.s64 	%rd76, %rd75, %rd73;
	st.u32 	[%rd76+4], %r81;
	ld.global.u64 	%rd77, [%rd2];
	add.s64 	%rd78, %rd77, %rd73;
	st.u32 	[%rd78+8], %r81;
	ld.global.u64 	%rd79, [%rd2];
	add.s64 	%rd80, %rd79, %rd73;
	st.u32 	[%rd80+12], %r81;
	add.s32 	%r182, %r182, 4;
$L__BB1_10:
	setp.eq.s32 	%p10, %r11, 0;
	@%p10 bra 	$L__BB1_13;
	mov.b32 	%r185, 0;
$L__BB1_12:
	.pragma "nounroll";
	ld.global.u64 	%rd81, [%rd2];
	mul.wide.u32 	%rd82, %r182, 4;
	add.s64 	%rd83, %rd81, %rd82;
	mov.b32 	%r83, 0;
	st.u32 	[%rd83], %r83;
	add.s32 	%r182, %r182, 1;
	add.s32 	%r185, %r185, 1;
	setp.ne.s32 	%p11, %r185, %r11;
	@%p11 bra 	$L__BB1_12;
$L__BB1_13:
	setp.ge.s32 	%p12, %r2, %r75;
	@%p12 bra 	$L__BB1_30;
	and.b32  	%r18, %r76, 15;
	and.b32  	%r19, %r76, 7;
	and.b32  	%r20, %r76, 3;
	and.b32  	%r84, %r76, 2147483632;
	neg.s32 	%r21, %r84;
	mov.u32 	%r186, %r2;
$L__BB1_15:
	setp.lt.s32 	%p13, %r76, 1;
	mul.wide.s32 	%rd84, %r186, 24;
	add.s64 	%rd85, %rd1, %rd84;
	add.s64 	%rd3, %rd85, 4;
	ld.global.u32 	%r85, [%rd85+4];
	setp.ne.s32 	%p14, %r85, %r1;
	or.pred  	%p15, %p14, %p13;
	@%p15 bra 	$L__BB1_29;
	setp.lt.u32 	%p16, %r76, 16;
	mov.b32 	%r189, 0;
	@%p16 bra 	$L__BB1_19;
	mov.b64 	%rd283, 0;
	mov.u32 	%r187, %r21;
$L__BB1_18:
	.pragma "nounroll";
	and.b32  	%r189, %r76, 2147483632;
	ld.global.u64 	%rd87, [%rd2];
	add.s64 	%rd88, %rd87, %rd283;
	ld.global.u64 	%rd89, [%rd3+12];
	add.s64 	%rd90, %rd89, %rd283;
	ld.f32 	%f2, [%rd90];
	atom.add.f32 	%f3, [%rd88], %f2;
	ld.global.u64 	%rd91, [%rd2];
	add.s64 	%rd92, %rd91, %rd283;
	ld.global.u64 	%rd93, [%rd3+12];
	add.s64 	%rd94, %rd93, %rd283;
	ld.f32 	%f4, [%rd94+4];
	atom.add.f32 	%f5, [%rd92+4], %f4;
	ld.global.u64 	%rd95, [%rd2];
	add.s64 	%rd96, %rd95, %rd283;
	ld.global.u64 	%rd97, [%rd3+12];
	add.s64 	%rd98, %rd97, %rd283;
	ld.f32 	%f6, [%rd98+8];
	atom.add.f32 	%f7, [%rd96+8], %f6;
	ld.global.u64 	%rd99, [%rd2];
	add.s64 	%rd100, %rd99, %rd283;
	ld.global.u64 	%rd101, [%rd3+12];
	add.s64 	%rd102, %rd101, %rd283;
	ld.f32 	%f8, [%rd102+12];
	atom.add.f32 	%f9, [%rd100+12], %f8;
	ld.global.u64 	%rd103, [%rd2];
	add.s64 	%rd104, %rd103, %rd283;
	ld.global.u64 	%rd105, [%rd3+12];
	add.s64 	%rd106, %rd105, %rd283;
	ld.f32 	%f10, [%rd106+16];
	atom.add.f32 	%f11, [%rd104+16], %f10;
	ld.global.u64 	%rd107, [%rd2];
	add.s64 	%rd108, %rd107, %rd283;
	ld.global.u64 	%rd109, [%rd3+12];
	add.s64 	%rd110, %rd109, %rd283;
	ld.f32 	%f12, [%rd110+20];
	atom.add.f32 	%f13, [%rd108+20], %f12;
	ld.global.u64 	%rd111, [%rd2];
	add.s64 	%rd112, %rd111, %rd283;
	ld.global.u64 	%rd113, [%rd3+12];
	add.s64 	%rd114, %rd113, %rd283;
	ld.f32 	%f14, [%rd114+24];
	atom.add.f32 	%f15, [%rd112+24], %f14;
	ld.global.u64 	%rd115, [%rd2];
	add.s64 	%rd116, %rd115, %rd283;
	ld.global.u64 	%rd117, [%rd3+12];
	add.s64 	%rd118, %rd117, %rd283;
	ld.f32 	%f16, [%rd118+28];
	atom.add.f32 	%f17, [%rd116+28], %f16;
	ld.global.u64 	%rd119, [%rd2];
	add.s64 	%rd120, %rd119, %rd283;
	ld.global.u64 	%rd121, [%rd3+12];
	add.s64 	%rd122, %rd121, %rd283;
	ld.f32 	%f18, [%rd122+32];
	atom.add.f32 	%f19, [%rd120+32], %f18;
	ld.global.u64 	%rd123, [%rd2];
	add.s64 	%rd124, %rd123, %rd283;
	ld.global.u64 	%rd125, [%rd3+12];
	add.s64 	%rd126, %rd125, %rd283;
	ld.f32 	%f20, [%rd126+36];
	atom.add.f32 	%f21, [%rd124+36], %f20;
	ld.global.u64 	%rd127, [%rd2];
	add.s64 	%rd128, %rd127, %rd283;
	ld.global.u64 	%rd129, [%rd3+12];
	add.s64 	%rd130, %rd129, %rd283;
	ld.f32 	%f22, [%rd130+40];
	atom.add.f32 	%f23, [%rd128+40], %f22;
	ld.global.u64 	%rd131, [%rd2];
	add.s64 	%rd132, %rd131, %rd283;
	ld.global.u64 	%rd133, [%rd3+12];
	add.s64 	%rd134, %rd133, %rd283;
	ld.f32 	%f24, [%rd134+44];
	atom.add.f32 	%f25, [%rd132+44], %f24;
	ld.global.u64 	%rd135, [%rd2];
	add.s64 	%rd136, %rd135, %rd283;
	ld.global.u64 	%rd137, [%rd3+12];
	add.s64 	%rd138, %rd137, %rd283;
	ld.f32 	%f26, [%rd138+48];
	atom.add.f32 	%f27, [%rd136+48], %f26;
	ld.global.u64 	%rd139, [%rd2];
	add.s64 	%rd140, %rd139, %rd283;
	ld.global.u64 	%rd141, [%rd3+12];
	add.s64 	%rd142, %rd141, %rd283;
	ld.f32 	%f28, [%rd142+52];
	atom.add.f32 	%f29, [%rd140+52], %f28;
	ld.global.u64 	%rd143, [%rd2];
	add.s64 	%rd144, %rd143, %rd283;
	ld.global.u64 	%rd145, [%rd3+12];
	add.s64 	%rd146, %rd145, %rd283;
	ld.f32 	%f30, [%rd146+56];
	atom.add.f32 	%f31, [%rd144+56], %f30;
	ld.global.u64 	%rd147, [%rd2];
	add.s64 	%rd148, %rd147, %rd283;
	ld.global.u64 	%rd149, [%rd3+12];
	add.s64 	%rd150, %rd149, %rd283;
	ld.f32 	%f32, [%rd150+60];
	atom.add.f32 	%f33, [%rd148+60], %f32;
	add.s32 	%r187, %r187, 16;
	add.s64 	%rd283, %rd283, 64;
	setp.ne.s32 	%p17, %r187, 0;
	@%p17 bra 	$L__BB1_18;
$L__BB1_19:
	setp.eq.s32 	%p18, %r18, 0;
	@%p18 bra 	$L__BB1_29;
	add.s32 	%r87, %r18, -1;
	setp.lt.u32 	%p19, %r87, 7;
	@%p19 bra 	$L__BB1_22;
	ld.global.u64 	%rd151, [%rd2];
	mul.wide.u32 	%rd152, %r189, 4;
	add.s64 	%rd153, %rd151, %rd152;
	ld.global.u64 	%rd154, [%rd3+12];
	add.s64 	%rd155, %rd154, %rd152;
	ld.f32 	%f34, [%rd155];
	atom.add.f32 	%f35, [%rd153], %f34;
	ld.global.u64 	%rd156, [%rd2];
	add.s64 	%rd157, %rd156, %rd152;
	ld.global.u64 	%rd158, [%rd3+12];
	add.s64 	%rd159, %rd158, %rd152;
	ld.f32 	%f36, [%rd159+4];
	atom.add.f32 	%f37, [%rd157+4], %f36;
	ld.global.u64 	%rd160, [%rd2];
	add.s64 	%rd161, %rd160, %rd152;
	ld.global.u64 	%rd162, [%rd3+12];
	add.s64 	%rd163, %rd162, %rd152;
	ld.f32 	%f38, [%rd163+8];
	atom.add.f32 	%f39, [%rd161+8], %f38;
	ld.global.u64 	%rd164, [%rd2];
	add.s64 	%rd165, %rd164, %rd152;
	ld.global.u64 	%rd166, [%rd3+12];
	add.s64 	%rd167, %rd166, %rd152;
	ld.f32 	%f40, [%rd167+12];
	atom.add.f32 	%f41, [%rd165+12], %f40;
	ld.global.u64 	%rd168, [%rd2];
	add.s64 	%rd169, %rd168, %rd152;
	ld.global.u64 	%rd170, [%rd3+12];
	add.s64 	%rd171, %rd170, %rd152;
	ld.f32 	%f42, [%rd171+16];
	atom.add.f32 	%f43, [%rd169+16], %f42;
	ld.global.u64 	%rd172, [%rd2];
	add.s64 	%rd173, %rd172, %rd152;
	ld.global.u64 	%rd174, [%rd3+12];
	add.s64 	%rd175, %rd174, %rd152;
	ld.f32 	%f44, [%rd175+20];
	atom.add.f32 	%f45, [%rd173+20], %f44;
	ld.global.u64 	%rd176, [%rd2];
	add.s64 	%rd177, %rd176, %rd152;
	ld.global.u64 	%rd178, [%rd3+12];
	add.s64 	%rd179, %rd178, %rd152;
	ld.f32 	%f46, [%rd179+24];
	atom.add.f32 	%f47, [%rd177+24], %f46;
	ld.global.u64 	%rd180, [%rd2];
	add.s64 	%rd181, %rd180, %rd152;
	ld.global.u64 	%rd182, [%rd3+12];
	add.s64 	%rd183, %rd182, %rd152;
	ld.f32 	%f48, [%rd183+28];
	atom.add.f32 	%f49, [%rd181+28], %f48;
	add.s32 	%r189, %r189, 8;
$L__BB1_22:
	setp.eq.s32 	%p20, %r19, 0;
	@%p20 bra 	$L__BB1_29;
	add.s32 	%r88, %r19, -1;
	setp.lt.u32 	%p21, %r88, 3;
	@%p21 bra 	$L__BB1_25;
	ld.global.u64 	%rd184, [%rd2];
	mul.wide.u32 	%rd185, %r189, 4;
	add.s64 	%rd186, %rd184, %rd185;
	ld.global.u64 	%rd187, [%rd3+12];
	add.s64 	%rd188, %rd187, %rd185;
	ld.f32 	%f50, [%rd188];
	atom.add.f32 	%f51, [%rd186], %f50;
	ld.global.u64 	%rd189, [%rd2];
	add.s64 	%rd190, %rd189, %rd185;
	ld.global.u64 	%rd191, [%rd3+12];
	add.s64 	%rd192, %rd191, %rd185;
	ld.f32 	%f52, [%rd192+4];
	atom.add.f32 	%f53, [%rd190+4], %f52;
	ld.global.u64 	%rd193, [%rd2];
	add.s64 	%rd194, %rd193, %rd185;
	ld.global.u64 	%rd195, [%rd3+12];
	add.s64 	%rd196, %rd195, %rd185;
	ld.f32 	%f54, [%rd196+8];
	atom.add.f32 	%f55, [%rd194+8], %f54;
	ld.global.u64 	%rd197, [%rd2];
	add.s64 	%rd198, %rd197, %rd185;
	ld.global.u64 	%rd199, [%rd3+12];
	add.s64 	%rd200, %rd199, %rd185;
	ld.f32 	%f56, [%rd200+12];
	atom.add.f32 	%f57, [%rd198+12], %f56;
	add.s32 	%r189, %r189, 4;
$L__BB1_25:
	setp.eq.s32 	%p22, %r20, 0;
	@%p22 bra 	$L__BB1_29;
	setp.eq.s32 	%p23, %r20, 1;
	ld.global.u64 	%rd201, [%rd2];
	mul.wide.u32 	%rd202, %r189, 4;
	add.s64 	%rd203, %rd201, %rd202;
	ld.global.u64 	%rd204, [%rd3+12];
	add.s64 	%rd205, %rd204, %rd202;
	ld.f32 	%f58, [%rd205];
	atom.add.f32 	%f59, [%rd203], %f58;
	@%p23 bra 	$L__BB1_29;
	setp.eq.s32 	%p24, %r20, 2;
	ld.global.u64 	%rd206, [%rd2];
	add.s64 	%rd208, %rd206, %rd202;
	ld.global.u64 	%rd209, [%rd3+12];
	add.s64 	%rd210, %rd209, %rd202;
	ld.f32 	%f60, [%rd210+4];
	atom.add.f32 	%f61, [%rd208+4], %f60;
	@%p24 bra 	$L__BB1_29;
	ld.global.u64 	%rd211, [%rd2];
	add.s64 	%rd213, %rd211, %rd202;
	ld.global.u64 	%rd214, [%rd3+12];
	add.s64 	%rd215, %rd214, %rd202;
	ld.f32 	%f62, [%rd215+8];
	atom.add.f32 	%f63, [%rd213+8], %f62;
$L__BB1_29:
	mov.u32 	%r89, %ntid.x;
	add.s32 	%r186, %r186, %r89;
	setp.lt.s32 	%p25, %r186, %r75;
	@%p25 bra 	$L__BB1_15;
$L__BB1_30:
	setp.ne.s32 	%p26, %r2, 0;
	@%p26 bra 	$L__BB1_57;
	setp.lt.s32 	%p27, %r75, 1;
	mov.b32 	%r204, 0;
	@%p27 bra 	$L__BB1_44;
	and.b32  	%r32, %r75, 15;
	setp.lt.u32 	%p28, %r75, 16;
	mov.b32 	%r197, 0;
	mov.u32 	%r204, %r197;
	@%p28 bra 	$L__BB1_35;
	and.b32  	%r197, %r75, 2147483632;
	neg.s32 	%r191, %r197;
	add.s64 	%rd284, %rd1, 196;
	mov.b32 	%r204, 0;
$L__BB1_34:
	.pragma "nounroll";
	ld.global.u32 	%r94, [%rd284+-192];
	setp.eq.s32 	%p29, %r94, %r1;
	selp.u32 	%r95, 1, 0, %p29;
	add.s32 	%r96, %r204, %r95;
	ld.global.u32 	%r97, [%rd284+-168];
	setp.eq.s32 	%p30, %r97, %r1;
	selp.u32 	%r98, 1, 0, %p30;
	add.s32 	%r99, %r96, %r98;
	ld.global.u32 	%r100, [%rd284+-144];
	setp.eq.s32 	%p31, %r100, %r1;
	selp.u32 	%r101, 1, 0, %p31;
	add.s32 	%r102, %r99, %r101;
	ld.global.u32 	%r103, [%rd284+-120];
	setp.eq.s32 	%p32, %r103, %r1;
	selp.u32 	%r104, 1, 0, %p32;
	add.s32 	%r105, %r102, %r104;
	ld.global.u32 	%r106, [%rd284+-96];
	setp.eq.s32 	%p33, %r106, %r1;
	selp.u32 	%r107, 1, 0, %p33;
	add.s32 	%r108, %r105, %r107;
	ld.global.u32 	%r109, [%rd284+-72];
	setp.eq.s32 	%p34, %r109, %r1;
	selp.u32 	%r110, 1, 0, %p34;
	add.s32 	%r111, %r108, %r110;
	ld.global.u32 	%r112, [%rd284+-48];
	setp.eq.s32 	%p35, %r112, %r1;
	selp.u32 	%r113, 1, 0, %p35;
	add.s32 	%r114, %r111, %r113;
	ld.global.u32 	%r115, [%rd284+-24];
	setp.eq.s32 	%p36, %r115, %r1;
	selp.u32 	%r116, 1, 0, %p36;
	add.s32 	%r117, %r114, %r116;
	ld.global.u32 	%r118, [%rd284];
	setp.eq.s32 	%p37, %r118, %r1;
	selp.u32 	%r119, 1, 0, %p37;
	add.s32 	%r120, %r117, %r119;
	ld.global.u32 	%r121, [%rd284+24];
	setp.eq.s32 	%p38, %r121, %r1;
	selp.u32 	%r122, 1, 0, %p38;
	add.s32 	%r123, %r120, %r122;
	ld.global.u32 	%r124, [%rd284+48];
	setp.eq.s32 	%p39, %r124, %r1;
	selp.u32 	%r125, 1, 0, %p39;
	add.s32 	%r126, %r123, %r125;
	ld.global.u32 	%r127, [%rd284+72];
	setp.eq.s32 	%p40, %r127, %r1;
	selp.u32 	%r128, 1, 0, %p40;
	add.s32 	%r129, %r126, %r128;
	ld.global.u32 	%r130, [%rd284+96];
	setp.eq.s32 	%p41, %r130, %r1;
	selp.u32 	%r131, 1, 0, %p41;
	add.s32 	%r132, %r129, %r131;
	ld.global.u32 	%r133, [%rd284+120];
	setp.eq.s32 	%p42, %r133, %r1;
	selp.u32 	%r134, 1, 0, %p42;
	add.s32 	%r135, %r132, %r134;
	ld.global.u32 	%r136, [%rd284+144];
	setp.eq.s32 	%p43, %r136, %r1;
	selp.u32 	%r137, 1, 0, %p43;
	add.s32 	%r138, %r135, %r137;
	ld.global.u32 	%r139, [%rd284+168];
	setp.eq.s32 	%p44, %r139, %r1;
	selp.u32 	%r140, 1, 0, %p44;
	add.s32 	%r204, %r138, %r140;
	add.s32 	%r191, %r191, 16;
	add.s64 	%rd284, %rd284, 384;
	setp.ne.s32 	%p45, %r191, 0;
	@%p45 bra 	$L__BB1_34;
$L__BB1_35:
	setp.eq.s32 	%p46, %r32, 0;
	@%p46 bra 	$L__BB1_44;
	and.b32  	%r42, %r75, 7;
	setp.lt.u32 	%p47, %r32, 8;
	@%p47 bra 	$L__BB1_38;
	mul.wide.u32 	%rd216, %r197, 24;
	add.s64 	%rd217, %rd1, %rd216;
	ld.global.u32 	%r142, [%rd217+4];
	setp.eq.s32 	%p48, %r142, %r1;
	selp.u32 	%r143, 1, 0, %p48;
	add.s32 	%r144, %r204, %r143;
	ld.global.u32 	%r145, [%rd217+28];
	setp.eq.s32 	%p49, %r145, %r1;
	selp.u32 	%r146, 1, 0, %p49;
	add.s32 	%r147, %r144, %r146;
	ld.global.u32 	%r148, [%rd217+52];
	setp.eq.s32 	%p50, %r148, %r1;
	selp.u32 	%r149, 1, 0, %p50;
	add.s32 	%r150, %r147, %r149;
	ld.global.u32 	%r151, [%rd217+76];
	setp.eq.s32 	%p51, %r151, %r1;
	selp.u32 	%r152, 1, 0, %p51;
	add.s32 	%r153, %r150, %r152;
	ld.global.u32 	%r154, [%rd217+100];
	setp.eq.s32 	%p52, %r154, %r1;
	selp.u32 	%r155, 1, 0, %p52;
	add.s32 	%r156, %r153, %r155;
	ld.global.u32 	%r157, [%rd217+124];
	setp.eq.s32 	%p53, %r157, %r1;
	selp.u32 	%r158, 1, 0, %p53;
	add.s32 	%r159, %r156, %r158;
	ld.global.u32 	%r160, [%rd217+148];
	setp.eq.s32 	%p54, %r160, %r1;
	selp.u32 	%r161, 1, 0, %p54;
	add.s32 	%r162, %r159, %r161;
	ld.global.u32 	%r163, [%rd217+172];
	setp.eq.s32 	%p55, %r163, %r1;
	selp.u32 	%r164, 1, 0, %p55;
	add.s32 	%r204, %r162, %r164;
	add.s32 	%r197, %r197, 8;
$L__BB1_38:
	setp.eq.s32 	%p56, %r42, 0;
	@%p56 bra 	$L__BB1_44;
	and.b32  	%r48, %r75, 3;
	setp.lt.u32 	%p57, %r42, 4;
	@%p57 bra 	$L__BB1_41;
	mul.wide.u32 	%rd218, %r197, 24;
	add.s64 	%rd219, %rd1, %rd218;
	ld.global.u32 	%r166, [%rd219+4];
	setp.eq.s32 	%p58, %r166, %r1;
	selp.u32 	%r167, 1, 0, %p58;
	add.s32 	%r168, %r204, %r167;
	ld.global.u32 	%r169, [%rd219+28];
	setp.eq.s32 	%p59, %r169, %r1;
	selp.u32 	%r170, 1, 0, %p59;
	add.s32 	%r171, %r168, %r170;
	ld.global.u32 	%r172, [%rd219+52];
	setp.eq.s32 	%p60, %r172, %r1;
	selp.u32 	%r173, 1, 0, %p60;
	add.s32 	%r174, %r171, %r173;
	ld.global.u32 	%r175, [%rd219+76];
	setp.eq.s32 	%p61, %r175, %r1;
	selp.u32 	%r176, 1, 0, %p61;
	add.s32 	%r204, %r174, %r176;
	add.s32 	%r197, %r197, 4;
$L__BB1_41:
	setp.eq.s32 	%p62, %r48, 0;
	@%p62 bra 	$L__BB1_44;
	mul.wide.u32 	%rd220, %r197, 24;
	add.s64 	%rd221, %rd220, %rd1;
	add.s64 	%rd285, %rd221, 4;
	neg.s32 	%r202, %r48;
$L__BB1_43:
	.pragma "nounroll";
	ld.global.u32 	%r177, [%rd285];
	setp.eq.s32 	%p63, %r177, %r1;
	selp.u32 	%r178, 1, 0, %p63;
	add.s32 	%r204, %r204, %r178;
	add.s64 	%rd285, %rd285, 24;
	add.s32 	%r202, %r202, 1;
	setp.ne.s32 	%p64, %r202, 0;
	@%p64 bra 	$L__BB1_43;
$L__BB1_44:
	setp.lt.s32 	%p65, %r76, 1;
	setp.eq.s32 	%p66, %r204, 0;
	or.pred  	%p67, %p66, %p65;
	@%p67 bra 	$L__BB1_57;
	cvt.rn.f32.u32 	%f1, %r204;
	and.b32  	%r60, %r76, 15;
	setp.lt.u32 	%p68, %r76, 16;
	mov.b32 	%r207, 0;
	@%p68 bra 	$L__BB1_48;
	and.b32  	%r207, %r76, 2147483632;
	neg.s32 	%r205, %r207;
	mov.b64 	%rd286, 0;
$L__BB1_47:
	.pragma "nounroll";
	ld.global.u64 	%rd223, [%rd2];
	add.s64 	%rd224, %rd223, %rd286;
	ld.f32 	%f64, [%rd224];
	div.rn.f32 	%f65, %f64, %f1;
	st.f32 	[%rd224], %f65;
	ld.global.u64 	%rd225, [%rd2];
	add.s64 	%rd226, %rd225, %rd286;
	ld.f32 	%f66, [%rd226+4];
	div.rn.f32 	%f67, %f66, %f1;
	st.f32 	[%rd226+4], %f67;
	ld.global.u64 	%rd227, [%rd2];
	add.s64 	%rd228, %rd227, %rd286;
	ld.f32 	%f68, [%rd228+8];
	div.rn.f32 	%f69, %f68, %f1;
	st.f32 	[%rd228+8], %f69;
	ld.global.u64 	%rd229, [%rd2];
	add.s64 	%rd230, %rd229, %rd286;
	ld.f32 	%f70, [%rd230+12];
	div.rn.f32 	%f71, %f70, %f1;
	st.f32 	[%rd230+12], %f71;
	ld.global.u64 	%rd231, [%rd2];
	add.s64 	%rd232, %rd231, %rd286;
	ld.f32 	%f72, [%rd232+16];
	div.rn.f32 	%f73, %f72, %f1;
	st.f32 	[%rd232+16], %f73;
	ld.global.u64 	%rd233, [%rd2];
	add.s64 	%rd234, %rd233, %rd286;
	ld.f32 	%f74, [%rd234+20];
	div.rn.f32 	%f75, %f74, %f1;
	st.f32 	[%rd234+20], %f75;
	ld.global.u64 	%rd235, [%rd2];
	add.s64 	%rd236, %rd235, %rd286;
	ld.f32 	%f76, [%rd236+24];
	div.rn.f32 	%f77, %f76, %f1;
	st.f32 	[%rd236+24], %f77;
	ld.global.u64 	%rd237, [%rd2];
	add.s64 	%rd238, %rd237, %rd286;
	ld.f32 	%f78, [%rd238+28];
	div.rn.f32 	%f79, %f78, %f1;
	st.f32 	[%rd238+28], %f79;
	ld.global.u64 	%rd239, [%rd2];
	add.s64 	%rd240, %rd239, %rd286;
	ld.f32 	%f80, [%rd240+32];
	div.rn.f32 	%f81, %f80, %f1;
	st.f32 	[%rd240+32], %f81;
	ld.global.u64 	%rd241, [%rd2];
	add.s64 	%rd242, %rd241, %rd286;
	ld.f32 	%f82, [%rd242+36];
	div.rn.f32 	%f83, %f82, %f1;
	st.f32 	[%rd242+36], %f83;
	ld.global.u64 	%rd243, [%rd2];
	add.s64 	%rd244, %rd243, %rd286;
	ld.f32 	%f84, [%rd244+40];
	div.rn.f32 	%f85, %f84, %f1;
	st.f32 	[%rd244+40], %f85;
	ld.global.u64 	%rd245, [%rd2];
	add.s64 	%rd246, %rd245, %rd286;
	ld.f32 	%f86, [%rd246+44];
	div.rn.f32 	%f87, %f86, %f1;
	st.f32 	[%rd246+44], %f87;
	ld.global.u64 	%rd247, [%rd2];
	add.s64 	%rd248, %rd247, %rd286;
	ld.f32 	%f88, [%rd248+48];
	div.rn.f32 	%f89, %f88, %f1;
	st.f32 	[%rd248+48], %f89;
	ld.global.u64 	%rd249, [%rd2];
	add.s64 	%rd250, %rd249, %rd286;
	ld.f32 	%f90, [%rd250+52];
	div.rn.f32 	%f91, %f90, %f1;
	st.f32 	[%rd250+52], %f91;
	ld.global.u64 	%rd251, [%rd2];
	add.s64 	%rd252, %rd251, %rd286;
	ld.f32 	%f92, [%rd252+56];
	div.rn.f32 	%f93, %f92, %f1;
	st.f32 	[%rd252+56], %f93;
	ld.global.u64 	%rd253, [%rd2];
	add.s64 	%rd254, %rd253, %rd286;
	ld.f32 	%f94, [%rd254+60];
	div.rn.f32 	%f95, %f94, %f1;
	st.f32 	[%rd254+60], %f95;
	add.s32 	%r205, %r205, 16;
	add.s64 	%rd286, %rd286, 64;
	setp.ne.s32 	%p69, %r205, 0;
	@%p69 bra 	$L__BB1_47;
$L__BB1_48:
	setp.eq.s32 	%p70, %r60, 0;
	@%p70 bra 	$L__BB1_57;
	and.b32  	%r66, %r76, 7;
	setp.lt.u32 	%p71, %r60, 8;
	@%p71 bra 	$L__BB1_51;
	ld.global.u64 	%rd255, [%rd2];
	mul.wide.u32 	%rd256, %r207, 4;
	add.s64 	%rd257, %rd255, %rd256;
	ld.f32 	%f96, [%rd257];
	div.rn.f32 	%f97, %f96, %f1;
	st.f32 	[%rd257], %f97;
	ld.global.u64 	%rd258, [%rd2];
	add.s64 	%rd259, %rd258, %rd256;
	ld.f32 	%f98, [%rd259+4];
	div.rn.f32 	%f99, %f98, %f1;
	st.f32 	[%rd259+4], %f99;
	ld.global.u64 	%rd260, [%rd2];
	add.s64 	%rd261, %rd260, %rd256;
	ld.f32 	%f100, [%rd261+8];
	div.rn.f32 	%f101, %f100, %f1;
	st.f32 	[%rd261+8], %f101;
	ld.global.u64 	%rd262, [%rd2];
	add.s64 	%rd263, %rd262, %rd256;
	ld.f32 	%f102, [%rd263+12];
	div.rn.f32 	%f103, %f102, %f1;
	st.f32 	[%rd263+12], %f103;
	ld.global.u64 	%rd264, [%rd2];
	add.s64 	%rd265, %rd264, %rd256;
	ld.f32 	%f104, [%rd265+16];
	div.rn.f32 	%f105, %f104, %f1;
	st.f32 	[%rd265+16], %f105;
	ld.global.u64 	%rd266, [%rd2];
	add.s64 	%rd267, %rd266, %rd256;
	ld.f32 	%f106, [%rd267+20];
	div.rn.f32 	%f107, %f106, %f1;
	st.f32 	[%rd267+20], %f107;
	ld.global.u64 	%rd268, [%rd2];
	add.s64 	%rd269, %rd268, %rd256;
	ld.f32 	%f108, [%rd269+24];
	div.rn.f32 	%f109, %f108, %f1;
	st.f32 	[%rd269+24], %f109;
	ld.global.u64 	%rd270, [%rd2];
	add.s64 	%rd271, %rd270, %rd256;
	ld.f32 	%f110, [%rd271+28];
	div.rn.f32 	%f111, %f110, %f1;
	st.f32 	[%rd271+28], %f111;
	add.s32 	%r207, %r207, 8;
$L__BB1_51:
	setp.eq.s32 	%p72, %r66, 0;
	@%p72 bra 	$L__BB1_57;
	and.b32  	%r69, %r76, 3;
	setp.lt.u32 	%p73, %r66, 4;
	@%p73 bra 	$L__BB1_54;
	ld.global.u64 	%rd272, [%rd2];
	mul.wide.u32 	%rd273, %r207, 4;
	add.s64 	%rd274, %rd272, %rd273;
	ld.f32 	%f112, [%rd274];
	div.rn.f32 	%f113, %f112, %f1;
	st.f32 	[%rd274], %f113;
	ld.global.u64 	%rd275, [%rd2];
	add.s64 	%rd276, %rd275, %rd273;
	ld.f32 	%f114, [%rd276+4];
	div.rn.f32 	%f115, %f114, %f1;
	st.f32 	[%rd276+4], %f115;
	ld.global.u64 	%rd277, [%rd2];
	add.s64 	%rd278, %rd277, %rd273;
	ld.f32 	%f116, [%rd278+8];
	div.rn.f32 	%f117, %f116, %f1;
	st.f32 	[%rd278+8], %f117;
	ld.global.u64 	%rd279, [%rd2];
	add.s64 	%rd280, %rd279, %rd273;
	ld.f32 	%f118, [%rd280+12];
	div.rn.f32 	%f119, %f118, %f1;
	st.f32 	[%rd280+12], %f119;
	add.s32 	%r207, %r207, 4;
$L__BB1_54:
	setp.eq.s32 	%p74, %r69, 0;
	@%p74 bra 	$L__BB1_57;
	mul.wide.u32 	%rd287, %r207, 4;
	neg.s32 	%r209, %r69;
$L__BB1_56:
	.pragma "nounroll";
	ld.global.u64 	%rd281, [%rd2];
	add.s64 	%rd282, %rd281, %rd287;
	ld.f32 	%f120, [%rd282];
	div.rn.f32 	%f121, %f120, %f1;
	st.f32 	[%rd282], %f121;
	add.s64 	%rd287, %rd287, 4;
	add.s32 	%r209, %r209, 1;
	setp.ne.s32 	%p75, %r209, 0;
	@%p75 bra 	$L__BB1_56;
$L__BB1_57:
	ret;

}
	// .globl	_Z16checkConvergenceP7ClusterS0_iifPb
.visible .entry _Z16checkConvergenceP7ClusterS0_iifPb(
	.param .u64 .ptr .align 1 _Z16checkConvergenceP7ClusterS0_iifPb_param_0,
	.param .u64 .ptr .align 1 _Z16checkConvergenceP7ClusterS0_iifPb_param_1,
	.param .u32 _Z16checkConvergenceP7ClusterS0_iifPb_param_2,
	.param .u32 _Z16checkConvergenceP7ClusterS0_iifPb_param_3,
	.param .f32 _Z16checkConvergenceP7ClusterS0_iifPb_param_4,
	.param .u64 .ptr .align 1 _Z16checkConvergenceP7ClusterS0_iifPb_param_5
)
{
	.reg .pred 	%p<12>;
	.reg .b16 	%rs<2>;
	.reg .b32 	%r<25>;
	.reg .b32 	%f<143>;
	.reg .b64 	%rd<37>;

	ld.param.u64 	%rd15, [_Z16checkConvergenceP7ClusterS0_iifPb_param_0];
	ld.param.u64 	%rd16, [_Z16checkConvergenceP7ClusterS0_iifPb_param_1];
	ld.param.u32 	%r18, [_Z16checkConvergenceP7ClusterS0_iifPb_param_2];
	ld.param.u32 	%r17, [_Z16checkConvergenceP7ClusterS0_iifPb_param_3];
	ld.param.f32 	%f14, [_Z16checkConvergenceP7ClusterS0_iifPb_param_4];
	ld.param.u64 	%rd17, [_Z16checkConvergenceP7ClusterS0_iifPb_param_5];
	mov.u32 	%r1, %ctaid.x;
	setp.ge.s32 	%p1, %r1, %r18;
	@%p1 bra 	$L__BB2_16;
	setp.lt.s32 	%p2, %r17, 1;
	mov.f32 	%f142, 0f00000000;
	@%p2 bra 	$L__BB2_14;
	cvta.to.global.u64 	%rd18, %rd15;
	mul.wide.u32 	%rd19, %r1, 16;
	add.s64 	%rd20, %rd18, %rd19;
	ld.global.u64 	%rd21, [%rd20+8];
	cvta.to.global.u64 	%rd1, %rd21;
	cvta.to.global.u64 	%rd22, %rd16;
	add.s64 	%rd23, %rd22, %rd19;
	ld.global.u64 	%rd24, [%rd23+8];
	cvta.to.global.u64 	%rd2, %rd24;
	and.b32  	%r2, %r17, 15;
	setp.lt.u32 	%p3, %r17, 16;
	mov.f32 	%f142, 0f00000000;
	mov.b32 	%r22, 0;
	@%p3 bra 	$L__BB2_5;
	and.b32  	%r22, %r17, 2147483632;
	neg.s32 	%r20, %r22;
	add.s64 	%rd34, %rd1, 32;
	add.s64 	%rd33, %rd2, 32;
	mov.f32 	%f142, 0f00000000;
$L__BB2_4:
	.pragma "nounroll";
	ld.global.f32 	%f19, [%rd34+-32];
	ld.global.f32 	%f20, [%rd33+-32];
	sub.f32 	%f21, %f19, %f20;
	fma.rn.f32 	%f22, %f21, %f21, %f142;
	ld.global.f32 	%f23, [%rd34+-28];
	ld.global.f32 	%f24, [%rd33+-28];
	sub.f32 	%f25, %f23, %f24;
	fma.rn.f32 	%f26, %f25, %f25, %f22;
	ld.global.f32 	%f27, [%rd34+-24];
	ld.global.f32 	%f28, [%rd33+-24];
	sub.f32 	%f29, %f27, %f28;
	fma.rn.f32 	%f30, %f29, %f29, %f26;
	ld.global.f32 	%f31, [%rd34+-20];
	ld.global.f32 	%f32, [%rd33+-20];
	sub.f32 	%f33, %f31, %f32;
	fma.rn.f32 	%f34, %f33, %f33, %f30;
	ld.global.f32 	%f35, [%rd34+-16];
	ld.global.f32 	%f36, [%rd33+-16];
	sub.f32 	%f37, %f35, %f36;
	fma.rn.f32 	%f38, %f37, %f37, %f34;
	ld.global.f32 	%f39, [%rd34+-12];
	ld.global.f32 	%f40, [%rd33+-12];
	sub.f32 	%f41, %f39, %f40;
	fma.rn.f32 	%f42, %f41, %f41, %f38;
	ld.global.f32 	%f43, [%rd34+-8];
	ld.global.f32 	%f44, [%rd33+-8];
	sub.f32 	%f45, %f43, %f44;
	fma.rn.f32 	%f46, %f45, %f45, %f42;
	ld.global.f32 	%f47, [%rd34+-4];
	ld.global.f32 	%f48, [%rd33+-4];
	sub.f32 	%f49, %f47, %f48;
	fma.rn.f32 	%f50, %f49, %f49, %f46;
	ld.global.f32 	%f51, [%rd34];
	ld.global.f32 	%f52, [%rd33];
	sub.f32 	%f53, %f51, %f52;
	fma.rn.f32 	%f54, %f53, %f53, %f50;
	ld.global.f32 	%f55, [%rd34+4];
	ld.global.f32 	%f56, [%rd33+4];
	sub.f32 	%f57, %f55, %f56;
	fma.rn.f32 	%f58, %f57, %f57, %f54;
	ld.global.f32 	%f59, [%rd34+8];
	ld.global.f32 	%f60, [%rd33+8];
	sub.f32 	%f61, %f59, %f60;
	fma.rn.f32 	%f62, %f61, %f61, %f58;
	ld.global.f32 	%f63, [%rd34+12];
	ld.global.f32 	%f64, [%rd33+12];
	sub.f32 	%f65, %f63, %f64;
	fma.rn.f32 	%f66, %f65, %f65, %f62;
	ld.global.f32 	%f67, [%rd34+16];
	ld.global.f32 	%f68, [%rd33+16];
	sub.f32 	%f69, %f67, %f68;
	fma.rn.f32 	%f70, %f69, %f69, %f66;
	ld.global.f32 	%f71, [%rd34+20];
	ld.global.f32 	%f72, [%rd33+20];
	sub.f32 	%f73, %f71, %f72;
	fma.rn.f32 	%f74, %f73, %f73, %f70;
	ld.global.f32 	%f75, [%rd34+24];
	ld.global.f32 	%f76, [%rd33+24];
	sub.f32 	%f77, %f75, %f76;
	fma.rn.f32 	%f78, %f77, %f77, %f74;
	ld.global.f32 	%f79, [%rd34+28];
	ld.global.f32 	%f80, [%rd33+28];
	sub.f32 	%f81, %f79, %f80;
	fma.rn.f32 	%f142, %f81, %f81, %f78;
	add.s32 	%r20, %r20, 16;
	add.s64 	%rd34, %rd34, 64;
	add.s64 	%rd33, %rd33, 64;
	setp.ne.s32 	%p4, %r20, 0;
	@%p4 bra 	$L__BB2_4;
$L__BB2_5:
	setp.eq.s32 	%p5, %r2, 0;
	@%p5 bra 	$L__BB2_14;
	and.b32  	%r8, %r17, 7;
	setp.lt.u32 	%p6, %r2, 8;
	@%p6 bra 	$L__BB2_8;
	mul.wide.u32 	%rd25, %r22, 4;
	add.s64 	%rd26, %rd1, %rd25;
	ld.global.f32 	%f83, [%rd26];
	add.s64 	%rd27, %rd2, %rd25;
	ld.global.f32 	%f84, [%rd27];
	sub.f32 	%f85, %f83, %f84;
	fma.rn.f32 	%f86, %f85, %f85, %f142;
	ld.global.f32 	%f87, [%rd26+4];
	ld.global.f32 	%f88, [%rd27+4];
	sub.f32 	%f89, %f87, %f88;
	fma.rn.f32 	%f90, %f89, %f89, %f86;
	ld.global.f32 	%f91, [%rd26+8];
	ld.global.f32 	%f92, [%rd27+8];
	sub.f32 	%f93, %f91, %f92;
	fma.rn.f32 	%f94, %f93, %f93, %f90;
	ld.global.f32 	%f95, [%rd26+12];
	ld.global.f32 	%f96, [%rd27+12];
	sub.f32 	%f97, %f95, %f96;
	fma.rn.f32 	%f98, %f97, %f97, %f94;
	ld.global.f32 	%f99, [%rd26+16];
	ld.global.f32 	%f100, [%rd27+16];
	sub.f32 	%f101, %f99, %f100;
	fma.rn.f32 	%f102, %f101, %f101, %f98;
	ld.global.f32 	%f103, [%rd26+20];
	ld.global.f32 	%f104, [%rd27+20];
	sub.f32 	%f105, %f103, %f104;
	fma.rn.f32 	%f106, %f105, %f105, %f102;
	ld.global.f32 	%f107, [%rd26+24];
	ld.global.f32 	%f108, [%rd27+24];
	sub.f32 	%f109, %f107, %f108;
	fma.rn.f32 	%f110, %f109, %f109, %f106;
	ld.global.f32 	%f111, [%rd26+28];
	ld.global.f32 	%f112, [%rd27+28];
	sub.f32 	%f113, %f111, %f112;
	fma.rn.f32 	%f142, %f113, %f113, %f110;
	add.s32 	%r22, %r22, 8;
$L__BB2_8:
	setp.eq.s32 	%p7, %r8, 0;
	@%p7 bra 	$L__BB2_14;
	and.b32  	%r11, %r17, 3;
	setp.lt.u32 	%p8, %r8, 4;
	@%p8 bra 	$L__BB2_11;
	mul.wide.u32 	%rd28, %r22, 4;
	add.s64 	%rd29, %rd1, %rd28;
	ld.global.f32 	%f115, [%rd29];
	add.s64 	%rd30, %rd2, %rd28;
	ld.global.f32 	%f116, [%rd30];
	sub.f32 	%f117, %f115, %f116;
	fma.rn.f32 	%f118, %f117, %f117, %f142;
	ld.global.f32 	%f119, [%rd29+4];
	ld.global.f32 	%f120, [%rd30+4];
	sub.f32 	%f121, %f119, %f120;
	fma.rn.f32 	%f122, %f121, %f121, %f118;
	ld.global.f32 	%f123, [%rd29+8];
	ld.global.f32 	%f124, [%rd30+8];
	sub.f32 	%f125, %f123, %f124;
	fma.rn.f32 	%f126, %f125, %f125, %f122;
	ld.global.f32 	%f127, [%rd29+12];
	ld.global.f32 	%f128, [%rd30+12];
	sub.f32 	%f129, %f127, %f128;
	fma.rn.f32 	%f142, %f129, %f129, %f126;
	add.s32 	%r22, %r22, 4;
$L__BB2_11:
	setp.eq.s32 	%p9, %r11, 0;
	@%p9 bra 	$L__BB2_14;
	mul.wide.u32 	%rd31, %r22, 4;
	add.s64 	%rd36, %rd2, %rd31;
	add.s64 	%rd35, %rd1, %rd31;
	neg.s32 	%r24, %r11;
$L__BB2_13:
	.pragma "nounroll";
	ld.global.f32 	%f130, [%rd35];
	ld.global.f32 	%f131, [%rd36];
	sub.f32 	%f132, %f130, %f131;
	fma.rn.f32 	%f142, %f132, %f132, %f142;
	add.s64 	%rd36, %rd36, 4;
	add.s64 	%rd35, %rd35, 4;
	add.s32 	%r24, %r24, 1;
	setp.ne.s32 	%p10, %r24, 0;
	@%p10 bra 	$L__BB2_13;
$L__BB2_14:
	sqrt.rn.f32 	%f133, %f142;
	setp.leu.f32 	%p11, %f133, %f14;
	@%p11 bra 	$L__BB2_16;
	cvta.to.global.u64 	%rd32, %rd17;
	mov.b16 	%rs1, 0;
	st.global.u8 	[%rd32], %rs1;
$L__BB2_16:
	ret;

}


// ===== COMPILED SASS (sm_100) =====

	.target	sm_100

	.elftype	@"ET_EXEC"


//--------------------- .note.nv.tkinfo           --------------------------
	.section	.note.nv.tkinfo,"",@"SHT_NOTE"
	.sectionflags	@"SHF_NOTE_NV_TKINFO"
	.tkinfo
        /*0018*/ 	.word	0x00000002
        /*0030*/ 	.string	""
        /*0030*/ 	.string	"ptxas"
        /*0030*/ 	.string	"Cuda compilation tools, release 13.0, V13.0.88"
        /*0030*/ 	.string	"Build cuda_13.0.r13.0/compiler.36424714_0"
        /*0030*/ 	.string	"-arch sm_100 -m 64 "



//--------------------- .note.nv.cuinfo           --------------------------
	.section	.note.nv.cuinfo,"",@"SHT_NOTE"
	.sectionflags	@"SHF_NOTE_NV_CUINFO"
        /*0018*/ 	.short	0x0002
        /*001a*/ 	.short	0x0064
        /*001c*/ 	.short	0x0082
	.zero		2


//--------------------- .nv.info                  --------------------------
	.section	.nv.info,"",@"SHT_CUDA_INFO"
	.align	4


	//----- nvinfo : EIATTR_REGCOUNT
	.align		4
        /*0000*/ 	.byte	0x04, 0x2f
        /*0002*/ 	.short	(.L_1 - .L_0)
	.align		4
.L_0:
        /*0004*/ 	.word	index@(_Z22assignPointsToClustersP5PointP7Clusteriii)
        /*0008*/ 	.word	0x00000020


	//----- nvinfo : EIATTR_FRAME_SIZE
	.align		4
.L_1:
        /*000c*/ 	.byte	0x04, 0x11
        /*000e*/ 	.short	(.L_3 - .L_2)
	.align		4
.L_2:
        /*0010*/ 	.word	index@(_Z22assignPointsToClustersP5PointP7Clusteriii)
        /*0014*/ 	.word	0x00000000


	//----- nvinfo : EIATTR_REGCOUNT
	.align		4
.L_3:
        /*0018*/ 	.byte	0x04, 0x2f
        /*001a*/ 	.short	(.L_5 - .L_4)
	.align		4
.L_4:
        /*001c*/ 	.word	index@(_Z15updateCentroidsP5PointP7Clusteriii)
        /*0020*/ 	.word	0x00000020


	//----- nvinfo : EIATTR_FRAME_SIZE
	.align		4
.L_5:
        /*0024*/ 	.byte	0x04, 0x11
        /*0026*/ 	.short	(.L_7 - .L_6)
	.align		4
.L_6:
        /*0028*/ 	.word	index@($__internal_1_$__cuda_sm3x_div_rn_noftz_f32_slowpath)
        /*002c*/ 	.word	0x00000000


	//----- nvinfo : EIATTR_FRAME_SIZE
	.align		4
.L_7:
        /*0030*/ 	.byte	0x04, 0x11
        /*0032*/ 	.short	(.L_9 - .L_8)
	.align		4
.L_8:
        /*0034*/ 	.word	index@(_Z15updateCentroidsP5PointP7Clusteriii)
        /*0038*/ 	.word	0x00000000


	//----- nvinfo : EIATTR_REGCOUNT
	.align		4
.L_9:
        /*003c*/ 	.byte	0x04, 0x2f
        /*003e*/ 	.short	(.L_11 - .L_10)
	.align		4
.L_10:
        /*0040*/ 	.word	index@(_Z16checkConvergenceP7ClusterS0_iifPb)
        /*0044*/ 	.word	0x0000001e


	//----- nvinfo : EIATTR_FRAME_SIZE
	.align		4
.L_11:
        /*0048*/ 	.byte	0x04, 0x11
        /*004a*/ 	.short	(.L_13 - .L_12)
	.align		4
.L_12:
        /*004c*/ 	.word	index@($__internal_0_$__cuda_sm20_sqrt_rn_f32_slowpath)
        /*0050*/ 	.word	0x00000000


	//----- nvinfo : EIATTR_FRAME_SIZE
	.align		4
.L_13:
        /*0054*/ 	.byte	0x04, 0x11
        /*0056*/ 	.short	(.L_15 - .L_14)
	.align		4
.L_14:
        /*0058*/ 	.word	index@(_Z16checkConvergenceP7ClusterS0_iifPb)
        /*005c*/ 	.word	0x00000000


	//----- nvinfo : EIATTR_MIN_STACK_SIZE
	.align		4
.L_15:
        /*0060*/ 	.byte	0x04, 0x12
        /*0062*/ 	.short	(.L_17 - .L_16)
	.align		4
.L_16:
        /*0064*/ 	.word	index@(_Z16checkConvergenceP7ClusterS0_iifPb)
        /*0068*/ 	.word	0x00000000


	//----- nvinfo : EIATTR_MIN_STACK_SIZE
	.align		4
.L_17:
        /*006c*/ 	.byte	0x04, 0x12
        /*006e*/ 	.short	(.L_19 - .L_18)
	.align		4
.L_18:
        /*0070*/ 	.word	index@(_Z15updateCentroidsP5PointP7Clusteriii)
        /*0074*/ 	.word	0x00000000


	//----- nvinfo : EIATTR_MIN_STACK_SIZE
	.align		4
.L_19:
        /*0078*/ 	.byte	0x04, 0x12
        /*007a*/ 	.short	(.L_21 - .L_20)
	.align		4
.L_20:
        /*007c*/ 	.word	index@(_Z22assignPointsToClustersP5PointP7Clusteriii)
        /*0080*/ 	.word	0x00000000
.L_21:


//--------------------- .nv.compat                --------------------------
	.section	.nv.compat,"",@"SHT_CUDA_COMPAT_INFO"
	.align	4
        /*0000*/ 	.byte	0x02, 0x09, 0x00, 0x00, 0x02, 0x02, 0x01, 0x00, 0x02, 0x05, 0x05, 0x00, 0x03, 0x07, 0x01, 0x01
        /*0010*/ 	.byte	0x02, 0x03, 0x00, 0x00, 0x02, 0x06, 0x01, 0x00, 0x04, 0x0b, 0x08, 0x00, 0x01, 0x00, 0x00, 0x00
        /*0020*/ 	.byte	0x00, 0x00, 0x00, 0x00


//--------------------- .nv.info._Z16checkConvergenceP7ClusterS0_iifPb --------------------------
	.section	.nv.info._Z16checkConvergenceP7ClusterS0_iifPb,"",@"SHT_CUDA_INFO"
	.sectionflags	@""
	.align	4


	//----- nvinfo : EIATTR_CUDA_API_VERSION
	.align		4
        /*0000*/ 	.byte	0x04, 0x37
        /*0002*/ 	.short	(.L_23 - .L_22)
.L_22:
        /*0004*/ 	.word	0x00000082


	//----- nvinfo : EIATTR_KPARAM_INFO
	.align		4
.L_23:
        /*0008*/ 	.byte	0x04, 0x17
        /*000a*/ 	.short	(.L_25 - .L_24)
.L_24:
        /*000c*/ 	.word	0x00000000
        /*0010*/ 	.short	0x0005
        /*0012*/ 	.short	0x0020
        /*0014*/ 	.byte	0x00, 0xf5, 0x21, 0x00


	//----- nvinfo : EIATTR_KPARAM_INFO
	.align		4
.L_25:
        /*0018*/ 	.byte	0x04, 0x17
        /*001a*/ 	.short	(.L_27 - .L_26)
.L_26:
        /*001c*/ 	.word	0x00000000
        /*0020*/ 	.short	0x0004
        /*0022*/ 	.short	0x0018
        /*0024*/ 	.byte	0x00, 0xf0, 0x11, 0x00


	//----- nvinfo : EIATTR_KPARAM_INFO
	.align		4
.L_27:
        /*0028*/ 	.byte	0x04, 0x17
        /*002a*/ 	.short	(.L_29 - .L_28)
.L_28:
        /*002c*/ 	.word	0x00000000
        /*0030*/ 	.short	0x0003
        /*0032*/ 	.short	0x0014
        /*0034*/ 	.byte	0x00, 0xf0, 0x11, 0x00


	//----- nvinfo : EIATTR_KPARAM_INFO
	.align		4
.L_29:
        /*0038*/ 	.byte	0x04, 0x17
        /*003a*/ 	.short	(.L_31 - .L_30)
.L_30:
        /*003c*/ 	.word	0x00000000
        /*0040*/ 	.short	0x0002
        /*0042*/ 	.short	0x0010
        /*0044*/ 	.byte	0x00, 0xf0, 0x11, 0x00


	//----- nvinfo : EIATTR_KPARAM_INFO
	.align		4
.L_31:
        /*0048*/ 	.byte	0x04, 0x17
        /*004a*/ 	.short	(.L_33 - .L_32)
.L_32:
        /*004c*/ 	.word	0x00000000
        /*0050*/ 	.short	0x0001
        /*0052*/ 	.short	0x0008
        /*0054*/ 	.byte	0x00, 0xf5, 0x21, 0x00


	//----- nvinfo : EIATTR_KPARAM_INFO
	.align		4
.L_33:
        /*0058*/ 	.byte	0x04, 0x17
        /*005a*/ 	.short	(.L_35 - .L_34)
.L_34:
        /*005c*/ 	.word	0x00000000
        /*0060*/ 	.short	0x0000
        /*0062*/ 	.short	0x0000
        /*0064*/ 	.byte	0x00, 0xf5, 0x21, 0x00


	//----- nvinfo : EIATTR_SPARSE_MMA_MASK
	.align		4
.L_35:
        /*0068*/ 	.byte	0x03, 0x50
        /*006a*/ 	.short	0x0000


	//----- nvinfo : EIATTR_MAXREG_COUNT
	.align		4
        /*006c*/ 	.byte	0x03, 0x1b
        /*006e*/ 	.short	0x00ff


	//----- nvinfo : EIATTR_MERCURY_ISA_VERSION
	.align		4
        /*0070*/ 	.byte	0x03, 0x5f
        /*0072*/ 	.short	0x0101


	//----- nvinfo : EIATTR_VRC_CTA_INIT_COUNT
	.align		4
        /*0074*/ 	.byte	0x02, 0x4a
	.zero		1
	.zero		1


	//----- nvinfo : EIATTR_EXIT_INSTR_OFFSETS
	.align		4
        /*0078*/ 	.byte	0x04, 0x1c
        /*007a*/ 	.short	(.L_37 - .L_36)


	//   ....[0]....
.L_36:
        /*007c*/ 	.word	0x00000040


	//   ....[1]....
        /*0080*/ 	.word	0x00000c70


	//   ....[2]....
        /*0084*/ 	.word	0x00000ca0


	//----- nvinfo : EIATTR_CRS_STACK_SIZE
	.align		4
.L_37:
        /*0088*/ 	.byte	0x04, 0x1e
        /*008a*/ 	.short	(.L_39 - .L_38)
.L_38:
        /*008c*/ 	.word	0x00000000


	//----- nvinfo : EIATTR_CBANK_PARAM_SIZE
	.align		4
.L_39:
        /*0090*/ 	.byte	0x03, 0x19
        /*0092*/ 	.short	0x0028


	//----- nvinfo : EIATTR_PARAM_CBANK
	.align		4
        /*0094*/ 	.byte	0x04, 0x0a
        /*0096*/ 	.short	(.L_41 - .L_40)
	.align		4
.L_40:
        /*0098*/ 	.word	index@(.nv.constant0._Z16checkConvergenceP7ClusterS0_iifPb)
        /*009c*/ 	.short	0x0380
        /*009e*/ 	.short	0x0028


	//----- nvinfo : EIATTR_SW_WAR
	.align		4
.L_41:
        /*00a0*/ 	.byte	0x04, 0x36
        /*00a2*/ 	.short	(.L_43 - .L_42)
.L_42:
        /*00a4*/ 	.word	0x00000008
.L_43:


//--------------------- .nv.info._Z15updateCentroidsP5PointP7Clusteriii --------------------------
	.section	.nv.info._Z15updateCentroidsP5PointP7Clusteriii,"",@"SHT_CUDA_INFO"
	.sectionflags	@""
	.align	4


	//----- nvinfo : EIATTR_CUDA_API_VERSION
	.align		4
        /*0000*/ 	.byte	0x04, 0x37
        /*0002*/ 	.short	(.L_45 - .L_44)
.L_44:
        /*0004*/ 	.word	0x00000082


	//----- nvinfo : EIATTR_KPARAM_INFO
	.align		4
.L_45:
        /*0008*/ 	.byte	0x04, 0x17
        /*000a*/ 	.short	(.L_47 - .L_46)
.L_46:
        /*000c*/ 	.word	0x00000000
        /*0010*/ 	.short	0x0004
        /*0012*/ 	.short	0x0018
        /*0014*/ 	.byte	0x00, 0xf0, 0x11, 0x00


	//----- nvinfo : EIATTR_KPARAM_INFO
	.align		4
.L_47:
        /*0018*/ 	.byte	0x04, 0x17
        /*001a*/ 	.short	(.L_49 - .L_48)
.L_48:
        /*001c*/ 	.word	0x00000000
        /*0020*/ 	.short	0x0003
        /*0022*/ 	.short	0x0014
        /*0024*/ 	.byte	0x00, 0xf0, 0x11, 0x00


	//----- nvinfo : EIATTR_KPARAM_INFO
	.align		4
.L_49:
        /*0028*/ 	.byte	0x04, 0x17
        /*002a*/ 	.short	(.L_51 - .L_50)
.L_50:
        /*002c*/ 	.word	0x00000000
        /*0030*/ 	.short	0x0002
        /*0032*/ 	.short	0x0010
        /*0034*/ 	.byte	0x00, 0xf0, 0x11, 0x00


	//----- nvinfo : EIATTR_KPARAM_INFO
	.align		4
.L_51:
        /*0038*/ 	.byte	0x04, 0x17
        /*003a*/ 	.short	(.L_53 - .L_52)
.L_52:
        /*003c*/ 	.word	0x00000000
        /*0040*/ 	.short	0x0001
        /*0042*/ 	.short	0x0008
        /*0044*/ 	.byte	0x00, 0xf5, 0x21, 0x00


	//----- nvinfo : EIATTR_KPARAM_INFO
	.align		4
.L_53:
        /*0048*/ 	.byte	0x04, 0x17
        /*004a*/ 	.short	(.L_55 - .L_54)
.L_54:
        /*004c*/ 	.word	0x00000000
        /*0050*/ 	.short	0x0000
        /*0052*/ 	.short	0x0000
        /*0054*/ 	.byte	0x00, 0xf5, 0x21, 0x00


	//----- nvinfo : EIATTR_SPARSE_MMA_MASK
	.align		4
.L_55:
        /*0058*/ 	.byte	0x03, 0x50
        /*005a*/ 	.short	0x0000


	//----- nvinfo : EIATTR_MAXREG_COUNT
	.align		4
        /*005c*/ 	.byte	0x03, 0x1b
        /*005e*/ 	.short	0x00ff


	//----- nvinfo : EIATTR_MERCURY_ISA_VERSION
	.align		4
        /*0060*/ 	.byte	0x03, 0x5f
        /*0062*/ 	.short	0x0101


	//----- nvinfo : EIATTR_VRC_CTA_INIT_COUNT
	.align		4
        /*0064*/ 	.byte	0x02, 0x4a
	.zero		1
	.zero		1


	//----- nvinfo : EIATTR_EXIT_INSTR_OFFSETS
	.align		4
        /*0068*/ 	.byte	0x04, 0x1c
        /*006a*/ 	.short	(.L_57 - .L_56)


	//   ....[0]....
.L_56:
        /*006c*/ 	.word	0x000043e0


	//   ....[1]....
        /*0070*/ 	.word	0x00004f10


	//   ....[2]....
        /*0074*/ 	.word	0x00006410


	//   ....[3]....
        /*0078*/ 	.word	0x00006df0


	//   ....[4]....
        /*007c*/ 	.word	0x00007310


	//   ....[5]....
        /*0080*/ 	.word	0x000074c0


	//----- nvinfo : EIATTR_CRS_STACK_SIZE
	.align		4
.L_57:
        /*0084*/ 	.byte	0x04, 0x1e
        /*0086*/ 	.short	(.L_59 - .L_58)
.L_58:
        /*0088*/ 	.word	0x00000000


	//----- nvinfo : EIATTR_CBANK_PARAM_SIZE
	.align		4
.L_59:
        /*008c*/ 	.byte	0x03, 0x19
        /*008e*/ 	.short	0x001c


	//----- nvinfo : EIATTR_PARAM_CBANK
	.align		4
        /*0090*/ 	.byte	0x04, 0x0a
        /*0092*/ 	.short	(.L_61 - .L_60)
	.align		4
.L_60:
        /*0094*/ 	.word	index@(.nv.constant0._Z15updateCentroidsP5PointP7Clusteriii)
        /*0098*/ 	.short	0x0380
        /*009a*/ 	.short	0x001c


	//----- nvinfo : EIATTR_SW_WAR
	.align		4
.L_61:
        /*009c*/ 	.byte	0x04, 0x36
        /*009e*/ 	.short	(.L_63 - .L_62)
.L_62:
        /*00a0*/ 	.word	0x00000008
.L_63:


//--------------------- .nv.info._Z22assignPointsToClustersP5PointP7Clusteriii --------------------------
	.section	.nv.info._Z22assignPointsToClustersP5PointP7Clusteriii,"",@"SHT_CUDA_INFO"
	.sectionflags	@""
	.align	4


	//----- nvinfo : EIATTR_CUDA_API_VERSION
	.align		4
        /*0000*/ 	.byte	0x04, 0x37
        /*0002*/ 	.short	(.L_65 - .L_64)
.L_64:
        /*0004*/ 	.word	0x00000082


	//----- nvinfo : EIATTR_KPARAM_INFO
	.align		4
.L_65:
        /*0008*/ 	.byte	0x04, 0x17
        /*000a*/ 	.short	(.L_67 - .L_66)
.L_66:
        /*000c*/ 	.word	0x00000000
        /*0010*/ 	.short	0x0004
        /*0012*/ 	.short	0x0018
        /*0014*/ 	.byte	0x00, 0xf0, 0x11, 0x00


	//----- nvinfo : EIATTR_KPARAM_INFO
	.align		4
.L_67:
        /*0018*/ 	.byte	0x04, 0x17
        /*001a*/ 	.short	(.L_69 - .L_68)
.L_68:
        /*001c*/ 	.word	0x00000000
        /*0020*/ 	.short	0x0003
        /*0022*/ 	.short	0x0014
        /*0024*/ 	.byte	0x00, 0xf0, 0x11, 0x00


	//----- nvinfo : EIATTR_KPARAM_INFO
	.align		4
.L_69:
        /*0028*/ 	.byte	0x04, 0x17
        /*002a*/ 	.short	(.L_71 - .L_70)
.L_70:
        /*002c*/ 	.word	0x00000000
        /*0030*/ 	.short	0x0002
        /*0032*/ 	.short	0x0010
        /*0034*/ 	.byte	0x00, 0xf0, 0x11, 0x00


	//----- nvinfo : EIATTR_KPARAM_INFO
	.align		4
.L_71:
        /*0038*/ 	.byte	0x04, 0x17
        /*003a*/ 	.short	(.L_73 - .L_72)
.L_72:
        /*003c*/ 	.word	0x00000000
        /*0040*/ 	.short	0x0001
        /*0042*/ 	.short	0x0008
        /*0044*/ 	.byte	0x00, 0xf5, 0x21, 0x00


	//----- nvinfo : EIATTR_KPARAM_INFO
	.align		4
.L_73:
        /*0048*/ 	.byte	0x04, 0x17
        /*004a*/ 	.short	(.L_75 - .L_74)
.L_74:
        /*004c*/ 	.word	0x00000000
        /*0050*/ 	.short	0x0000
        /*0052*/ 	.short	0x0000
        /*0054*/ 	.byte	0x00, 0xf5, 0x21, 0x00


	//----- nvinfo : EIATTR_SPARSE_MMA_MASK
	.align		4
.L_75:
        /*0058*/ 	.byte	0x03, 0x50
        /*005a*/ 	.short	0x0000


	//----- nvinfo : EIATTR_MAXREG_COUNT
	.align		4
        /*005c*/ 	.byte	0x03, 0x1b
        /*005e*/ 	.short	0x00ff


	//----- nvinfo : EIATTR_MERCURY_ISA_VERSION
	.align		4
        /*0060*/ 	.byte	0x03, 0x5f
        /*0062*/ 	.short	0x0101


	//----- nvinfo : EIATTR_VRC_CTA_INIT_COUNT
	.align		4
        /*0064*/ 	.byte	0x02, 0x4a
	.zero		1
	.zero		1


	//----- nvinfo : EIATTR_EXIT_INSTR_OFFSETS
	.align		4
        /*0068*/ 	.byte	0x04, 0x1c
        /*006a*/ 	.short	(.L_77 - .L_76)


	//   ....[0]....
.L_76:
        /*006c*/ 	.word	0x00000070


	//   ....[1]....
        /*0070*/ 	.word	0x00001130


	//----- nvinfo : EIATTR_CBANK_PARAM_SIZE
	.align		4
.L_77:
        /*0074*/ 	.byte	0x03, 0x19
        /*0076*/ 	.short	0x001c


	//----- nvinfo : EIATTR_PARAM_CBANK
	.align		4
        /*0078*/ 	.byte	0x04, 0x0a
        /*007a*/ 	.short	(.L_79 - .L_78)
	.align		4
.L_78:
        /*007c*/ 	.word	index@(.nv.constant0._Z22assignPointsToClustersP5PointP7Clusteriii)
        /*0080*/ 	.short	0x0380
        /*0082*/ 	.short	0x001c


	//----- nvinfo : EIATTR_SW_WAR
	.align		4
.L_79:
        /*0084*/ 	.byte	0x04, 0x36
        /*0086*/ 	.short	(.L_81 - .L_80)
.L_80:
        /*0088*/ 	.word	0x00000008
.L_81:


//--------------------- .nv.callgraph             --------------------------
	.section	.nv.callgraph,"",@"SHT_CUDA_CALLGRAPH"
	.align	4
	.sectionentsize	8
	.align		4
        /*0000*/ 	.word	0x00000000
	.align		4
        /*0004*/ 	.word	0xffffffff
	.align		4
        /*0008*/ 	.word	0x00000000
	.align		4
        /*000c*/ 	.word	0xfffffffe
	.align		4
        /*0010*/ 	.word	0x00000000
	.align		4
        /*0014*/ 	.word	0xfffffffd
	.align		4
        /*0018*/ 	.word	0x00000000
	.align		4
        /*001c*/ 	.word	0xfffffffc


//--------------------- .text._Z16checkConvergenceP7ClusterS0_iifPb --------------------------
	.section	.text._Z16checkConvergenceP7ClusterS0_iifPb,"ax",@progbits
	.align	128
        .global         _Z16checkConvergenceP7ClusterS0_iifPb
        .type           _Z16checkConvergenceP7ClusterS0_iifPb,@function
        .size           _Z16checkConvergenceP7ClusterS0_iifPb,(.L_x_310 - _Z16checkConvergenceP7ClusterS0_iifPb)
        .other          _Z16checkConvergenceP7ClusterS0_iifPb,@"STO_CUDA_ENTRY STV_DEFAULT"
_Z16checkConvergenceP7ClusterS0_iifPb:
.text._Z16checkConvergenceP7ClusterS0_iifPb:
[----:B------:R-:W-:Y:S01]  /*0000*/  LDC R1, c[0x0][0x37c] ;  /* 0x0000df00ff017b82 */ /* 0x000fe20000000800 */
[----:B------:R-:W0:Y:S01]  /*0010*/  S2R R3, SR_CTAID.X ;  /* 0x0000000000037919 */ /* 0x000e220000002500 */
[----:B------:R-:W0:Y:S02]  /*0020*/  LDCU UR4, c[0x0][0x390] ;  /* 0x00007200ff0477ac */ /* 0x000e240008000800 */
[----:B0-----:R-:W-:-:S13]  /*0030*/  ISETP.GE.AND P0, PT, R3, UR4, PT ;  /* 0x0000000403007c0c */ /* 0x001fda000bf06270 */
[----:B------:R-:W-:Y:S05]  /*0040*/  @P0 EXIT ;  /* 0x000000000000094d */ /* 0x000fea0003800000 */
[----:B------:R-:W0:Y:S01]  /*0050*/  LDCU UR4, c[0x0][0x394] ;  /* 0x00007280ff0477ac */ /* 0x000e220008000800 */
[----:B------:R-:W-:Y:S01]  /*0060*/  HFMA2 R14, -RZ, RZ, 0, 0 ;  /* 0x00000000ff0e7431 */ /* 0x000fe200000001ff */
[----:B------:R-:W1:Y:S01]  /*0070*/  LDCU.64 UR8, c[0x0][0x358] ;  /* 0x00006b00ff0877ac */ /* 0x000e620008000a00 */
[----:B0-----:R-:W-:-:S09]  /*0080*/  UISETP.GE.AND UP0, UPT, UR4, 0x1, UPT ;  /* 0x000000010400788c */ /* 0x001fd2000bf06270 */
[----:B-1----:R-:W-:Y:S05]  /*0090*/  BRA.U !UP0, `(.L_x_0) ;  /* 0x0000000908bc7547 */ /* 0x002fea000b800000 */
[----:B------:R-:W0:Y:S08]  /*00a0*/  LDC.64 R4, c[0x0][0x380] ;  /* 0x0000e000ff047b82 */ /* 0x000e300000000a00 */
[----:B------:R-:W1:Y:S01]  /*00b0*/  LDC.64 R6, c[0x0][0x388] ;  /* 0x0000e200ff067b82 */ /* 0x000e620000000a00 */
[----:B0-----:R-:W-:-:S06]  /*00c0*/  IMAD.WIDE.U32 R4, R3, 0x10, R4 ;  /* 0x0000001003047825 */ /* 0x001fcc00078e0004 */
[----:B------:R-:W5:Y:S01]  /*00d0*/  LDG.E.64 R4, desc[UR8][R4.64+0x8] ;  /* 0x0000080804047981 */ /* 0x000f62000c1e1b00 */
[----:B-1----:R-:W-:-:S06]  /*00e0*/  IMAD.WIDE.U32 R6, R3, 0x10, R6 ;  /* 0x0000001003067825 */ /* 0x002fcc00078e0006 */
[----:B------:R-:W5:Y:S01]  /*00f0*/  LDG.E.64 R6, desc[UR8][R6.64+0x8] ;  /* 0x0000080806067981 */ /* 0x000f62000c1e1b00 */
[----:B------:R-:W-:Y:S01]  /*0100*/  UISETP.GE.U32.AND UP1, UPT, UR4, 0x10, UPT ;  /* 0x000000100400788c */ /* 0x000fe2000bf26070 */
[----:B------:R-:W-:Y:S01]  /*0110*/  MOV R14, RZ ;  /* 0x000000ff000e7202 */ /* 0x000fe20000000f00 */
[----:B------:R-:W-:Y:S01]  /*0120*/  ULOP3.LUT UR5, UR4, 0xf, URZ, 0xc0, !UPT ;  /* 0x0000000f04057892 */ /* 0x000fe2000f8ec0ff */
[----:B------:R-:W-:-:S03]  /*0130*/  MOV R11, RZ ;  /* 0x000000ff000b7202 */ /* 0x000fc60000000f00 */
[----:B------:R-:W-:-:S03]  /*0140*/  UISETP.NE.AND UP0, UPT, UR5, URZ, UPT ;  /* 0x000000ff0500728c */ /* 0x000fc6000bf05270 */
[----:B------:R-:W-:Y:S08]  /*0150*/  BRA.U !UP1, `(.L_x_1) ;  /* 0x00000005093c7547 */ /* 0x000ff0000b800000 */
[----:B------:R-:W-:Y:S01]  /*0160*/  ULOP3.LUT UR6, UR4, 0x7ffffff0, URZ, 0xc0, !UPT ;  /* 0x7ffffff004067892 */ /* 0x000fe2000f8ec0ff */
[----:B-----5:R-:W-:Y:S02]  /*0170*/  IADD3 R2, P0, PT, R4, 0x20, RZ ;  /* 0x0000002004027810 */ /* 0x020fe40007f1e0ff */
[----:B------:R-:W-:Y:S01]  /*0180*/  IADD3 R8, P1, PT, R6, 0x20, RZ ;  /* 0x0000002006087810 */ /* 0x000fe20007f3e0ff */
[----:B------:R-:W-:Y:S01]  /*0190*/  UIADD3 UR7, UPT, UPT, -UR6, URZ, URZ ;  /* 0x000000ff06077290 */ /* 0x000fe2000fffe1ff */
[----:B------:R-:W-:Y:S02]  /*01a0*/  MOV R14, RZ ;  /* 0x000000ff000e7202 */ /* 0x000fe40000000f00 */
[----:B------:R-:W-:Y:S02]  /*01b0*/  IADD3.X R3, PT, PT, RZ, R5, RZ, P0, !PT ;  /* 0x00000005ff037210 */ /* 0x000fe400007fe4ff */
[----:B------:R-:W-:Y:S02]  /*01c0*/  IADD3.X R9, PT, PT, RZ, R7, RZ, P1, !PT ;  /* 0x00000007ff097210 */ /* 0x000fe40000ffe4ff */
[----:B------:R-:W-:-:S07]  /*01d0*/  MOV R11, UR6 ;  /* 0x00000006000b7c02 */ /* 0x000fce0008000f00 */
.L_x_2:
[----:B------:R-:W2:Y:S04]  /*01e0*/  LDG.E R19, desc[UR8][R2.64+-0x20] ;  /* 0xffffe00802137981 */ /* 0x000ea8000c1e1900 */
[----:B------:R-:W2:Y:S04]  /*01f0*/  LDG.E R22, desc[UR8][R8.64+-0x20] ;  /* 0xffffe00808167981 */ /* 0x000ea8000c1e1900 */
[----:B------:R-:W3:Y:S04]  /*0200*/  LDG.E R24, desc[UR8][R2.64+-0x1c] ;  /* 0xffffe40802187981 */ /* 0x000ee8000c1e1900 */
[----:B------:R-:W3:Y:S04]  /*0210*/  LDG.E R27, desc[UR8][R8.64+-0x1c] ;  /* 0xffffe408081b7981 */ /* 0x000ee8000c1e1900 */
[----:B------:R-:W4:Y:S04]  /*0220*/  LDG.E R16, desc[UR8][R2.64+-0x18] ;  /* 0xffffe80802107981 */ /* 0x000f28000c1e1900 */
[----:B------:R-:W4:Y:S04]  /*0230*/  LDG.E R21, desc[UR8][R8.64+-0x18] ;  /* 0xffffe80808157981 */ /* 0x000f28000c1e1900 */
[----:B------:R-:W5:Y:S04]  /*0240*/  LDG.E R18, desc[UR8][R2.64+-0x14] ;  /* 0xffffec0802127981 */ /* 0x000f68000c1e1900 */
        /* <DEDUP_REMOVED lines=8> */
[----:B------:R-:W5:Y:S01]  /*02d0*/  LDG.E R17, desc[UR8][R8.64+-0x4] ;  /* 0xfffffc0808117981 */ /* 0x000f62000c1e1900 */
[----:B--2---:R-:W-:-:S04]  /*02e0*/  FADD R19, R19, -R22 ;  /* 0x8000001613137221 */ /* 0x004fc80000000000 */
[----:B------:R-:W-:Y:S02]  /*02f0*/  FFMA R22, R19, R19, R14 ;  /* 0x0000001313167223 */ /* 0x000fe4000000000e */
[----:B------:R-:W2:Y:S01]  /*0300*/  LDG.E R14, desc[UR8][R2.64] ;  /* 0x00000008020e7981 */ /* 0x000ea2000c1e1900 */
[----:B---3--:R-:W-:-:S03]  /*0310*/  FADD R27, R24, -R27 ;  /* 0x8000001b181b7221 */ /* 0x008fc60000000000 */
[----:B------:R-:W2:Y:S01]  /*0320*/  LDG.E R19, desc[UR8][R8.64] ;  /* 0x0000000808137981 */ /* 0x000ea2000c1e1900 */
[----:B------:R-:W-:Y:S01]  /*0330*/  FFMA R22, R27, R27, R22 ;  /* 0x0000001b1b167223 */ /* 0x000fe20000000016 */
[----:B----4-:R-:W-:Y:S02]  /*0340*/  FADD R27, R16, -R21 ;  /* 0x80000015101b7221 */ /* 0x010fe40000000000 */
[----:B------:R-:W3:Y:S02]  /*0350*/  LDG.E R16, desc[UR8][R2.64+0x4] ;  /* 0x0000040802107981 */ /* 0x000ee4000c1e1900 */
[----:B------:R-:W-:Y:S02]  /*0360*/  FFMA R22, R27, R27, R22 ;  /* 0x0000001b1b167223 */ /* 0x000fe40000000016 */
[----:B------:R-:W3:Y:S01]  /*0370*/  LDG.E R21, desc[UR8][R8.64+0x4] ;  /* 0x0000040808157981 */ /* 0x000ee2000c1e1900 */
[----:B-----5:R-:W-:-:S03]  /*0380*/  FADD R27, R18, -R23 ;  /* 0x80000017121b7221 */ /* 0x020fc60000000000 */
[----:B------:R-:W4:Y:S01]  /*0390*/  LDG.E R23, desc[UR8][R2.64+0x8] ;  /* 0x0000080802177981 */ /* 0x000f22000c1e1900 */
[----:B------:R-:W-:-:S03]  /*03a0*/  FFMA R22, R27, R27, R22 ;  /* 0x0000001b1b167223 */ /* 0x000fc60000000016 */
[----:B------:R-:W4:Y:S01]  /*03b0*/  LDG.E R18, desc[UR8][R8.64+0x8] ;  /* 0x0000080808127981 */ /* 0x000f22000c1e1900 */
[----:B------:R-:W-:-:S03]  /*03c0*/  FADD R27, R20, -R25 ;  /* 0x80000019141b7221 */ /* 0x000fc60000000000 */
[----:B------:R-:W5:Y:S01]  /*03d0*/  LDG.E R25, desc[UR8][R2.64+0xc] ;  /* 0x00000c0802197981 */ /* 0x000f62000c1e1900 */
[----:B------:R-:W-:-:S03]  /*03e0*/  FFMA R22, R27, R27, R22 ;  /* 0x0000001b1b167223 */ /* 0x000fc60000000016 */
[----:B------:R-:W5:Y:S01]  /*03f0*/  LDG.E R20, desc[UR8][R8.64+0xc] ;  /* 0x00000c0808147981 */ /* 0x000f62000c1e1900 */
        /* <DEDUP_REMOVED lines=9> */
[----:B------:R-:W5:Y:S04]  /*0490*/  LDG.E R17, desc[UR8][R2.64+0x18] ;  /* 0x0000180802117981 */ /* 0x000f68000c1e1900 */
[----:B------:R-:W5:Y:S01]  /*04a0*/  LDG.E R12, desc[UR8][R8.64+0x18] ;  /* 0x00001808080c7981 */ /* 0x000f62000c1e1900 */
[----:B------:R-:W-:-:S03]  /*04b0*/  FFMA R24, R27, R27, R22 ;  /* 0x0000001b1b187223 */ /* 0x000fc60000000016 */
[----:B------:R0:W5:Y:S04]  /*04c0*/  LDG.E R22, desc[UR8][R2.64+0x1c] ;  /* 0x00001c0802167981 */ /* 0x000168000c1e1900 */
[----:B------:R1:W5:Y:S01]  /*04d0*/  LDG.E R27, desc[UR8][R8.64+0x1c] ;  /* 0x00001c08081b7981 */ /* 0x000362000c1e1900 */
[----:B------:R-:W-:-:S04]  /*04e0*/  UIADD3 UR7, UPT, UPT, UR7, 0x10, URZ ;  /* 0x0000001007077890 */ /* 0x000fc8000fffe0ff */
[----:B------:R-:W-:Y:S01]  /*04f0*/  UISETP.NE.AND UP1, UPT, UR7, URZ, UPT ;  /* 0x000000ff0700728c */ /* 0x000fe2000bf25270 */
[----:B0-----:R-:W-:Y:S02]  /*0500*/  IADD3 R2, P0, PT, R2, 0x40, RZ ;  /* 0x0000004002027810 */ /* 0x001fe40007f1e0ff */
[----:B-1----:R-:W-:Y:S02]  /*0510*/  IADD3 R8, P1, PT, R8, 0x40, RZ ;  /* 0x0000004008087810 */ /* 0x002fe40007f3e0ff */
[----:B------:R-:W-:Y:S02]  /*0520*/  IADD3.X R3, PT, PT, RZ, R3, RZ, P0, !PT ;  /* 0x00000003ff037210 */ /* 0x000fe400007fe4ff */
[----:B------:R-:W-:Y:S01]  /*0530*/  IADD3.X R9, PT, PT, RZ, R9, RZ, P1, !PT ;  /* 0x00000009ff097210 */ /* 0x000fe20000ffe4ff */
[----:B--2---:R-:W-:-:S04]  /*0540*/  FADD R19, R14, -R19 ;  /* 0x800000130e137221 */ /* 0x004fc80000000000 */
[----:B------:R-:W-:Y:S01]  /*0550*/  FFMA R24, R19, R19, R24 ;  /* 0x0000001313187223 */ /* 0x000fe20000000018 */
[----:B---3--:R-:W-:-:S04]  /*0560*/  FADD R21, R16, -R21 ;  /* 0x8000001510157221 */ /* 0x008fc80000000000 */
[----:B------:R-:W-:Y:S01]  /*0570*/  FFMA R24, R21, R21, R24 ;  /* 0x0000001515187223 */ /* 0x000fe20000000018 */
[----:B----4-:R-:W-:-:S04]  /*0580*/  FADD R23, R23, -R18 ;  /* 0x8000001217177221 */ /* 0x010fc80000000000 */
[----:B------:R-:W-:Y:S01]  /*0590*/  FFMA R24, R23, R23, R24 ;  /* 0x0000001717187223 */ /* 0x000fe20000000018 */
[----:B-----5:R-:W-:-:S04]  /*05a0*/  FADD R25, R25, -R20 ;  /* 0x8000001419197221 */ /* 0x020fc80000000000 */
[----:B------:R-:W-:Y:S01]  /*05b0*/  FFMA R24, R25, R25, R24 ;  /* 0x0000001919187223 */ /* 0x000fe20000000018 */
[----:B------:R-:W-:-:S04]  /*05c0*/  FADD R13, R0, -R13 ;  /* 0x8000000d000d7221 */ /* 0x000fc80000000000 */
[----:B------:R-:W-:Y:S01]  /*05d0*/  FFMA R24, R13, R13, R24 ;  /* 0x0000000d0d187223 */ /* 0x000fe20000000018 */
[----:B------:R-:W-:-:S04]  /*05e0*/  FADD R15, R15, -R10 ;  /* 0x8000000a0f0f7221 */ /* 0x000fc80000000000 */
[----:B------:R-:W-:Y:S01]  /*05f0*/  FFMA R24, R15, R15, R24 ;  /* 0x0000000f0f187223 */ /* 0x000fe20000000018 */
[----:B------:R-:W-:-:S04]  /*0600*/  FADD R17, R17, -R12 ;  /* 0x8000000c11117221 */ /* 0x000fc80000000000 */
[----:B------:R-:W-:Y:S01]  /*0610*/  FFMA R24, R17, R17, R24 ;  /* 0x0000001111187223 */ /* 0x000fe20000000018 */
[----:B------:R-:W-:-:S04]  /*0620*/  FADD R27, R22, -R27 ;  /* 0x8000001b161b7221 */ /* 0x000fc80000000000 */
[----:B------:R-:W-:Y:S01]  /*0630*/  FFMA R14, R27, R27, R24 ;  /* 0x0000001b1b0e7223 */ /* 0x000fe20000000018 */
[----:B------:R-:W-:Y:S06]  /*0640*/  BRA.U UP1, `(.L_x_2) ;  /* 0xfffffff901e47547 */ /* 0x000fec000b83ffff */
.L_x_1:
[----:B------:R-:W-:Y:S05]  /*0650*/  BRA.U !UP0, `(.L_x_0) ;  /* 0x00000005084c7547 */ /* 0x000fea000b800000 */
[----:B------:R-:W-:Y:S02]  /*0660*/  UISETP.GE.U32.AND UP0, UPT, UR5, 0x8, UPT ;  /* 0x000000080500788c */ /* 0x000fe4000bf06070 */
[----:B------:R-:W-:-:S04]  /*0670*/  ULOP3.LUT UR6, UR4, 0x7, URZ, 0xc0, !UPT ;  /* 0x0000000704067892 */ /* 0x000fc8000f8ec0ff */
[----:B------:R-:W-:-:S03]  /*0680*/  UISETP.NE.AND UP1, UPT, UR6, URZ, UPT ;  /* 0x000000ff0600728c */ /* 0x000fc6000bf25270 */
[----:B------:R-:W-:Y:S08]  /*0690*/  BRA.U !UP0, `(.L_x_3) ;  /* 0x00000001088c7547 */ /* 0x000ff0000b800000 */
[----:B-----5:R-:W-:-:S04]  /*06a0*/  IMAD.WIDE.U32 R2, R11, 0x4, R4 ;  /* 0x000000040b027825 */ /* 0x020fc800078e0004 */
[C---:B------:R-:W-:Y:S01]  /*06b0*/  IMAD.WIDE.U32 R8, R11.reuse, 0x4, R6 ;  /* 0x000000040b087825 */ /* 0x040fe200078e0006 */
[----:B------:R-:W2:Y:S04]  /*06c0*/  LDG.E R22, desc[UR8][R2.64] ;  /* 0x0000000802167981 */ /* 0x000ea8000c1e1900 */
[----:B------:R-:W2:Y:S04]  /*06d0*/  LDG.E R25, desc[UR8][R8.64] ;  /* 0x0000000808197981 */ /* 0x000ea8000c1e1900 */
[----:B------:R-:W3:Y:S04]  /*06e0*/  LDG.E R24, desc[UR8][R2.64+0x4] ;  /* 0x0000040802187981 */ /* 0x000ee8000c1e1900 */
[----:B------:R-:W3:Y:S04]  /*06f0*/  LDG.E R27, desc[UR8][R8.64+0x4] ;  /* 0x00000408081b7981 */ /* 0x000ee8000c1e1900 */
[----:B------:R-:W4:Y:S04]  /*0700*/  LDG.E R18, desc[UR8][R2.64+0x8] ;  /* 0x0000080802127981 */ /* 0x000f28000c1e1900 */
        /* <DEDUP_REMOVED lines=10> */
[----:B------:R-:W4:Y:S01]  /*07b0*/  LDG.E R23, desc[UR8][R8.64+0x1c] ;  /* 0x00001c0808177981 */ /* 0x000f22000c1e1900 */
[----:B------:R-:W-:Y:S01]  /*07c0*/  IADD3 R11, PT, PT, R11, 0x8, RZ ;  /* 0x000000080b0b7810 */ /* 0x000fe20007ffe0ff */
[----:B--2---:R-:W-:-:S04]  /*07d0*/  FADD R25, R22, -R25 ;  /* 0x8000001916197221 */ /* 0x004fc80000000000 */
[----:B------:R-:W-:Y:S01]  /*07e0*/  FFMA R14, R25, R25, R14 ;  /* 0x00000019190e7223 */ /* 0x000fe2000000000e */
[----:B---3--:R-:W-:-:S04]  /*07f0*/  FADD R27, R24, -R27 ;  /* 0x8000001b181b7221 */ /* 0x008fc80000000000 */
[----:B------:R-:W-:Y:S01]  /*0800*/  FFMA R14, R27, R27, R14 ;  /* 0x0000001b1b0e7223 */ /* 0x000fe2000000000e */
[----:B----4-:R-:W-:-:S04]  /*0810*/  FADD R21, R18, -R21 ;  /* 0x8000001512157221 */ /* 0x010fc80000000000 */
        /* <DEDUP_REMOVED lines=10> */
[----:B------:R-:W-:-:S07]  /*08c0*/  FFMA R14, R23, R23, R14 ;  /* 0x00000017170e7223 */ /* 0x000fce000000000e */
.L_x_3:
        /* <DEDUP_REMOVED lines=23> */
[----:B------:R-:W-:-:S07]  /*0a40*/  FFMA R14, R16, R16, R13 ;  /* 0x00000010100e7223 */ /* 0x000fce000000000d */
.L_x_4:
[----:B------:R-:W-:Y:S05]  /*0a50*/  BRA.U !UP1, `(.L_x_0) ;  /* 0x00000001094c7547 */ /* 0x000fea000b800000 */
[----:B-----5:R-:W-:Y:S01]  /*0a60*/  IMAD.WIDE.U32 R6, R11, 0x4, R6 ;  /* 0x000000040b067825 */ /* 0x020fe200078e0006 */
[----:B------:R-:W-:-:S03]  /*0a70*/  UIADD3 UR4, UPT, UPT, -UR4, URZ, URZ ;  /* 0x000000ff04047290 */ /* 0x000fc6000fffe1ff */
[----:B------:R-:W-:Y:S01]  /*0a80*/  IMAD.WIDE.U32 R4, R11, 0x4, R4 ;  /* 0x000000040b047825 */ /* 0x000fe200078e0004 */
[----:B------:R-:W-:Y:S02]  /*0a90*/  MOV R9, R7 ;  /* 0x0000000700097202 */ /* 0x000fe40000000f00 */
[----:B------:R-:W-:Y:S02]  /*0aa0*/  MOV R2, R4 ;  /* 0x0000000400027202 */ /* 0x000fe40000000f00 */
[----:B------:R-:W-:-:S07]  /*0ab0*/  MOV R3, R5 ;  /* 0x0000000500037202 */ /* 0x000fce0000000f00 */
.L_x_5:
[----:B------:R-:W-:Y:S01]  /*0ac0*/  MOV R5, R9 ;  /* 0x0000000900057202 */ /* 0x000fe20000000f00 */
[----:B------:R0:W2:Y:S01]  /*0ad0*/  LDG.E R0, desc[UR8][R2.64] ;  /* 0x0000000802007981 */ /* 0x0000a2000c1e1900 */
[----:B------:R-:W-:-:S05]  /*0ae0*/  MOV R4, R6 ;  /* 0x0000000600047202 */ /* 0x000fca0000000f00 */
[----:B------:R-:W2:Y:S01]  /*0af0*/  LDG.E R5, desc[UR8][R4.64] ;  /* 0x0000000804057981 */ /* 0x000ea2000c1e1900 */
[----:B------:R-:W-:-:S04]  /*0b00*/  UIADD3 UR4, UPT, UPT, UR4, 0x1, URZ ;  /* 0x0000000104047890 */ /* 0x000fc8000fffe0ff */
[----:B------:R-:W-:Y:S01]  /*0b10*/  UISETP.NE.AND UP0, UPT, UR4, URZ, UPT ;  /* 0x000000ff0400728c */ /* 0x000fe2000bf05270 */
[----:B------:R-:W-:Y:S02]  /*0b20*/  IADD3 R6, P0, PT, R6, 0x4, RZ ;  /* 0x0000000406067810 */ /* 0x000fe40007f1e0ff */
[----:B0-----:R-:W-:Y:S02]  /*0b30*/  IADD3 R2, P1, PT, R2, 0x4, RZ ;  /* 0x0000000402027810 */ /* 0x001fe40007f3e0ff */
[----:B------:R-:W-:Y:S02]  /*0b40*/  IADD3.X R9, PT, PT, RZ, R9, RZ, P0, !PT ;  /* 0x00000009ff097210 */ /* 0x000fe400007fe4ff */
[----:B------:R-:W-:Y:S01]  /*0b50*/  IADD3.X R3, PT, PT, RZ, R3, RZ, P1, !PT ;  /* 0x00000003ff037210 */ /* 0x000fe20000ffe4ff */
[----:B--2---:R-:W-:-:S04]  /*0b60*/  FADD R7, R0, -R5 ;  /* 0x8000000500077221 */ /* 0x004fc80000000000 */
[----:B------:R-:W-:Y:S01]  /*0b70*/  FFMA R14, R7, R7, R14 ;  /* 0x00000007070e7223 */ /* 0x000fe2000000000e */
[----:B------:R-:W-:Y:S06]  /*0b80*/  BRA.U UP0, `(.L_x_5) ;  /* 0xfffffffd00cc7547 */ /* 0x000fec000b83ffff */
.L_x_0:
[----:B------:R-:W-:Y:S01]  /*0b90*/  IADD3 R0, PT, PT, R14, -0xd000000, RZ ;  /* 0xf30000000e007810 */ /* 0x000fe20007ffe0ff */
[----:B-----5:R0:W1:Y:S03]  /*0ba0*/  MUFU.RSQ R5, R14 ;  /* 0x0000000e00057308 */ /* 0x0200660000001400 */
[----:B------:R-:W-:-:S13]  /*0bb0*/  ISETP.GT.U32.AND P0, PT, R0, 0x727fffff, PT ;  /* 0x727fffff0000780c */ /* 0x000fda0003f04070 */
[----:B0-----:R-:W-:Y:S05]  /*0bc0*/  @!P0 BRA `(.L_x_6) ;  /* 0x0000000000108947 */ /* 0x001fea0003800000 */
[----:B------:R-:W-:Y:S02]  /*0bd0*/  MOV R0, R14 ;  /* 0x0000000e00007202 */ /* 0x000fe40000000f00 */
[----:B------:R-:W-:-:S07]  /*0be0*/  MOV R4, 0xc00 ;  /* 0x00000c0000047802 */ /* 0x000fce0000000f00 */
[----:B-1----:R-:W-:Y:S05]  /*0bf0*/  CALL.REL.NOINC `($__internal_0_$__cuda_sm20_sqrt_rn_f32_slowpath) ;  /* 0x00000000002c7944 */ /* 0x002fea0003c00000 */
[----:B------:R-:W-:Y:S05]  /*0c00*/  BRA `(.L_x_7) ;  /* 0x0000000000107947 */ /* 0x000fea0003800000 */
.L_x_6:
[C---:B-1----:R-:W-:Y:S01]  /*0c10*/  FMUL.FTZ R3, R5.reuse, R14 ;  /* 0x0000000e05037220 */ /* 0x042fe20000410000 */
[----:B------:R-:W-:-:S03]  /*0c20*/  FMUL.FTZ R2, R5, 0.5 ;  /* 0x3f00000005027820 */ /* 0x000fc60000410000 */
[----:B------:R-:W-:-:S04]  /*0c30*/  FFMA R0, -R3, R3, R14 ;  /* 0x0000000303007223 */ /* 0x000fc8000000010e */
[----:B------:R-:W-:-:S07]  /*0c40*/  FFMA R0, R0, R2, R3 ;  /* 0x0000000200007223 */ /* 0x000fce0000000003 */
.L_x_7:
[----:B------:R-:W0:Y:S02]  /*0c50*/  LDCU UR4, c[0x0][0x398] ;  /* 0x00007300ff0477ac */ /* 0x000e240008000800 */
[----:B0-----:R-:W-:-:S13]  /*0c60*/  FSETP.GT.AND P0, PT, R0, UR4, PT ;  /* 0x0000000400007c0b */ /* 0x001fda000bf04000 */
[----:B------:R-:W-:Y:S05]  /*0c70*/  @!P0 EXIT ;  /* 0x000000000000894d */ /* 0x000fea0003800000 */
[----:B------:R-:W0:Y:S02]  /*0c80*/  LDC.64 R2, c[0x0][0x3a0] ;  /* 0x0000e800ff027b82 */ /* 0x000e240000000a00 */
[----:B0-----:R-:W-:Y:S01]  /*0c90*/  STG.E.U8 desc[UR8][R2.64], RZ ;  /* 0x000000ff02007986 */ /* 0x001fe2000c101108 */
[----:B------:R-:W-:Y:S05]  /*0ca0*/  EXIT ;  /* 0x000000000000794d */ /* 0x000fea0003800000 */
        .weak           $__internal_0_$__cuda_sm20_sqrt_rn_f32_slowpath
        .type           $__internal_0_$__cuda_sm20_sqrt_rn_f32_slowpath,@function
        .size           $__internal_0_$__cuda_sm20_sqrt_rn_f32_slowpath,(.L_x_310 - $__internal_0_$__cuda_sm20_sqrt_rn_f32_slowpath)
$__internal_0_$__cuda_sm20_sqrt_rn_f32_slowpath:
[----:B------:R-:W-:-:S13]  /*0cb0*/  LOP3.LUT P0, RZ, R0, 0x7fffffff, RZ, 0xc0, !PT ;  /* 0x7fffffff00ff7812 */ /* 0x000fda000780c0ff */
[----:B------:R-:W-:Y:S01]  /*0cc0*/  @!P0 MOV R2, R0 ;  /* 0x0000000000028202 */ /* 0x000fe20000000f00 */
[----:B------:R-:W-:Y:S06]  /*0cd0*/  @!P0 BRA `(.L_x_8) ;  /* 0x0000000000448947 */ /* 0x000fec0003800000 */
[----:B------:R-:W-:-:S13]  /*0ce0*/  FSETP.GEU.FTZ.AND P0, PT, R0, RZ, PT ;  /* 0x000000ff0000720b */ /* 0x000fda0003f1e000 */
[----:B------:R-:W-:Y:S01]  /*0cf0*/  @!P0 MOV R2, 0x7fffffff ;  /* 0x7fffffff00028802 */ /* 0x000fe20000000f00 */
[----:B------:R-:W-:Y:S06]  /*0d00*/  @!P0 BRA `(.L_x_8) ;  /* 0x0000000000388947 */ /* 0x000fec0003800000 */
[----:B------:R-:W-:-:S13]  /*0d10*/  FSETP.GTU.FTZ.AND P0, PT, |R0|, +INF , PT ;  /* 0x7f8000000000780b */ /* 0x000fda0003f1c200 */
[----:B------:R-:W-:Y:S01]  /*0d20*/  @P0 FADD.FTZ R2, R0, 1 ;  /* 0x3f80000000020421 */ /* 0x000fe20000010000 */
[----:B------:R-:W-:Y:S06]  /*0d30*/  @P0 BRA `(.L_x_8) ;  /* 0x00000000002c0947 */ /* 0x000fec0003800000 */
[----:B------:R-:W-:-:S13]  /*0d40*/  FSETP.NEU.FTZ.AND P0, PT, |R0|, +INF , PT ;  /* 0x7f8000000000780b */ /* 0x000fda0003f1d200 */
[----:B------:R-:W-:Y:S01]  /*0d50*/  @!P0 MOV R2, R0 ;  /* 0x0000000000028202 */ /* 0x000fe20000000f00 */
[----:B------:R-:W-:Y:S06]  /*0d60*/  @!P0 BRA `(.L_x_8) ;  /* 0x0000000000208947 */ /* 0x000fec0003800000 */
[----:B------:R-:W-:-:S04]  /*0d70*/  FFMA R0, R0, 1.84467440737095516160e+19, RZ ;  /* 0x5f80000000007823 */ /* 0x000fc800000000ff */
[----:B------:R-:W0:Y:S02]  /*0d80*/  MUFU.RSQ R3, R0 ;  /* 0x0000000000037308 */ /* 0x000e240000001400 */
[----:B0-----:R-:W-:Y:S01]  /*0d90*/  FMUL.FTZ R5, R0, R3 ;  /* 0x0000000300057220 */ /* 0x001fe20000410000 */
[----:B------:R-:W-:-:S03]  /*0da0*/  FMUL.FTZ R3, R3, 0.5 ;  /* 0x3f00000003037820 */ /* 0x000fc60000410000 */
[----:B------:R-:W-:-:S04]  /*0db0*/  FADD.FTZ R2, -R5, -RZ ;  /* 0x800000ff05027221 */ /* 0x000fc80000010100 */
[----:B------:R-:W-:-:S04]  /*0dc0*/  FFMA R2, R5, R2, R0 ;  /* 0x0000000205027223 */ /* 0x000fc80000000000 */
[----:B------:R-:W-:-:S04]  /*0dd0*/  FFMA R2, R2, R3, R5 ;  /* 0x0000000302027223 */ /* 0x000fc80000000005 */
[----:B------:R-:W-:-:S07]  /*0de0*/  FMUL.FTZ R2, R2, 2.3283064365386962891e-10 ;  /* 0x2f80000002027820 */ /* 0x000fce0000410000 */
.L_x_8:
[----:B------:R-:W-:Y:S01]  /*0df0*/  HFMA2 R3, -RZ, RZ, 0, 0 ;  /* 0x00000000ff037431 */ /* 0x000fe200000001ff */
[----:B------:R-:W-:Y:S02]  /*0e00*/  MOV R0, R2 ;  /* 0x0000000200007202 */ /* 0x000fe40000000f00 */
[----:B------:R-:W-:-:S04]  /*0e10*/  MOV R2, R4 ;  /* 0x0000000400027202 */ /* 0x000fc80000000f00 */
[----:B------:R-:W-:Y:S05]  /*0e20*/  RET.REL.NODEC R2 `(_Z16checkConvergenceP7ClusterS0_iifPb) ;  /* 0xfffffff002747950 */ /* 0x000fea0003c3ffff */
.L_x_9:
[----:B------:R-:W-:-:S00]  /*0e30*/  BRA `(.L_x_9) ;  /* 0xfffffffc00fc7947 */ /* 0x000fc0000383ffff */
[----:B------:R-:W-:-:S00]  /*0e40*/  NOP ;  /* 0x0000000000007918 */ /* 0x000fc00000000000 */
        /* <DEDUP_REMOVED lines=11> */
.L_x_310:


//--------------------- .text._Z15updateCentroidsP5PointP7Clusteriii --------------------------
	.section	.text._Z15updateCentroidsP5PointP7Clusteriii,"ax",@progbits
	.align	128
        .global         _Z15updateCentroidsP5PointP7Clusteriii
        .type           _Z15updateCentroidsP5PointP7Clusteriii,@function
        .size           _Z15updateCentroidsP5PointP7Clusteriii,(.L_x_311 - _Z15updateCentroidsP5PointP7Clusteriii)
        .other          _Z15updateCentroidsP5PointP7Clusteriii,@"STO_CUDA_ENTRY STV_DEFAULT"
_Z15updateCentroidsP5PointP7Clusteriii:
.text._Z15updateCentroidsP5PointP7Clusteriii:
[----:B------:R-:W-:Y:S01]  /*0000*/  LDC R1, c[0x0][0x37c] ;  /* 0x0000df00ff017b82 */ /* 0x000fe20000000800 */
[----:B------:R-:W0:Y:S07]  /*0010*/  S2R R11, SR_TID.X ;  /* 0x00000000000b7919 */ /* 0x000e2e0000002100 */
[----:B------:R-:W1:Y:S01]  /*0020*/  LDC R7, c[0x0][0x398] ;  /* 0x0000e600ff077b82 */ /* 0x000e620000000800 */
[----:B------:R-:W2:Y:S01]  /*0030*/  LDCU.64 UR6, c[0x0][0x358] ;  /* 0x00006b00ff0677ac */ /* 0x000ea20008000a00 */
[----:B------:R-:W-:Y:S01]  /*0040*/  BSSY.RECONVERGENT B0, `(.L_x_10) ;  /* 0x000007a000007945 */ /* 0x000fe20003800200 */
[----:B------:R-:W3:Y:S05]  /*0050*/  S2R R10, SR_CTAID.X ;  /* 0x00000000000a7919 */ /* 0x000eea0000002500 */
[----:B------:R-:W3:Y:S01]  /*0060*/  LDC.64 R12, c[0x0][0x388] ;  /* 0x0000e200ff0c7b82 */ /* 0x000ee20000000a00 */
[----:B-1----:R-:W-:-:S04]  /*0070*/  ISETP.GE.AND P0, PT, R7, 0x1, PT ;  /* 0x000000010700780c */ /* 0x002fc80003f06270 */
[----:B0-----:R-:W-:Y:S01]  /*0080*/  ISETP.NE.OR P0, PT, R11, RZ, !P0 ;  /* 0x000000ff0b00720c */ /* 0x001fe20004705670 */
[----:B---3--:R-:W-:-:S12]  /*0090*/  IMAD.WIDE.U32 R12, R10, 0x10, R12 ;  /* 0x000000100a0c7825 */ /* 0x008fd800078e000c */
[----:B--2---:R-:W-:Y:S05]  /*00a0*/  @P0 BRA `(.L_x_11) ;  /* 0x0000000400cc0947 */ /* 0x004fea0003800000 */
[C---:B------:R-:W-:Y:S01]  /*00b0*/  ISETP.GE.U32.AND P0, PT, R7.reuse, 0x10, PT ;  /* 0x000000100700780c */ /* 0x040fe20003f06070 */
[----:B------:R-:W-:Y:S01]  /*00c0*/  HFMA2 R0, -RZ, RZ, 0, 0 ;  /* 0x00000000ff007431 */ /* 0x000fe200000001ff */
[----:B------:R-:W-:-:S04]  /*00d0*/  LOP3.LUT R2, R7, 0xf, RZ, 0xc0, !PT ;  /* 0x0000000f07027812 */ /* 0x000fc800078ec0ff */
[----:B------:R-:W-:-:S07]  /*00e0*/  ISETP.NE.AND P1, PT, R2, RZ, PT ;  /* 0x000000ff0200720c */ /* 0x000fce0003f25270 */
[----:B------:R-:W-:Y:S06]  /*00f0*/  @!P0 BRA `(.L_x_12) ;  /* 0x0000000000d48947 */ /* 0x000fec0003800000 */
[----:B------:R-:W-:Y:S01]  /*0100*/  LOP3.LUT R0, R7, 0x7ffffff0, RZ, 0xc0, !PT ;  /* 0x7ffffff007007812 */ /* 0x000fe200078ec0ff */
[----:B------:R-:W-:-:S07]  /*0110*/  IMAD.MOV.U32 R3, RZ, RZ, RZ ;  /* 0x000000ffff037224 */ /* 0x000fce00078e00ff */
.L_x_13:
[----:B------:R-:W2:Y:S02]  /*0120*/  LDG.E.64 R4, desc[UR6][R12.64+0x8] ;  /* 0x000008060c047981 */ /* 0x000ea4000c1e1b00 */
[----:B--2---:R-:W-:-:S05]  /*0130*/  IMAD.WIDE.U32 R4, R3, 0x4, R4 ;  /* 0x0000000403047825 */ /* 0x004fca00078e0004 */
[----:B------:R0:W-:Y:S04]  /*0140*/  ST.E desc[UR6][R4.64], RZ ;  /* 0x000000ff04007985 */ /* 0x0001e8000c101906 */
[----:B------:R-:W2:Y:S02]  /*0150*/  LDG.E.64 R8, desc[UR6][R12.64+0x8] ;  /* 0x000008060c087981 */ /* 0x000ea4000c1e1b00 */
[----:B--2---:R-:W-:-:S05]  /*0160*/  IMAD.WIDE.U32 R8, R3, 0x4, R8 ;  /* 0x0000000403087825 */ /* 0x004fca00078e0008 */
[----:B------:R1:W-:Y:S04]  /*0170*/  ST.E desc[UR6][R8.64+0x4], RZ ;  /* 0x000004ff08007985 */ /* 0x0003e8000c101906 */
[----:B------:R-:W2:Y:S02]  /*0180*/  LDG.E.64 R14, desc[UR6][R12.64+0x8] ;  /* 0x000008060c0e7981 */ /* 0x000ea4000c1e1b00 */
[----:B--2---:R-:W-:-:S05]  /*0190*/  IMAD.WIDE.U32 R14, R3, 0x4, R14 ;  /* 0x00000004030e7825 */ /* 0x004fca00078e000e */
[----:B------:R2:W-:Y:S04]  /*01a0*/  ST.E desc[UR6][R14.64+0x8], RZ ;  /* 0x000008ff0e007985 */ /* 0x0005e8000c101906 */
[----:B------:R-:W3:Y:S02]  /*01b0*/  LDG.E.64 R16, desc[UR6][R12.64+0x8] ;  /* 0x000008060c107981 */ /* 0x000ee4000c1e1b00 */
[----:B---3--:R-:W-:-:S05]  /*01c0*/  IMAD.WIDE.U32 R16, R3, 0x4, R16 ;  /* 0x0000000403107825 */ /* 0x008fca00078e0010 */
[----:B------:R3:W-:Y:S04]  /*01d0*/  ST.E desc[UR6][R16.64+0xc], RZ ;  /* 0x00000cff10007985 */ /* 0x0007e8000c101906 */
[----:B------:R-:W4:Y:S02]  /*01e0*/  LDG.E.64 R18, desc[UR6][R12.64+0x8] ;  /* 0x000008060c127981 */ /* 0x000f24000c1e1b00 */
[----:B----4-:R-:W-:-:S05]  /*01f0*/  IMAD.WIDE.U32 R18, R3, 0x4, R18 ;  /* 0x0000000403127825 */ /* 0x010fca00078e0012 */
[----:B------:R4:W-:Y:S04]  /*0200*/  ST.E desc[UR6][R18.64+0x10], RZ ;  /* 0x000010ff12007985 */ /* 0x0009e8000c101906 */
[----:B0-----:R-:W5:Y:S02]  /*0210*/  LDG.E.64 R4, desc[UR6][R12.64+0x8] ;  /* 0x000008060c047981 */ /* 0x001f64000c1e1b00 */
[----:B-----5:R-:W-:-:S05]  /*0220*/  IMAD.WIDE.U32 R4, R3, 0x4, R4 ;  /* 0x0000000403047825 */ /* 0x020fca00078e0004 */
[----:B------:R0:W-:Y:S04]  /*0230*/  ST.E desc[UR6][R4.64+0x14], RZ ;  /* 0x000014ff04007985 */ /* 0x0001e8000c101906 */
[----:B-1----:R-:W5:Y:S02]  /*0240*/  LDG.E.64 R8, desc[UR6][R12.64+0x8] ;  /* 0x000008060c087981 */ /* 0x002f64000c1e1b00 */
[----:B-----5:R-:W-:-:S05]  /*0250*/  IMAD.WIDE.U32 R8, R3, 0x4, R8 ;  /* 0x0000000403087825 */ /* 0x020fca00078e0008 */
[----:B------:R1:W-:Y:S04]  /*0260*/  ST.E desc[UR6][R8.64+0x18], RZ ;  /* 0x000018ff08007985 */ /* 0x0003e8000c101906 */
[----:B--2---:R-:W2:Y:S02]  /*0270*/  LDG.E.64 R14, desc[UR6][R12.64+0x8] ;  /* 0x000008060c0e7981 */ /* 0x004ea4000c1e1b00 */
[----:B--2---:R-:W-:-:S05]  /*0280*/  IMAD.WIDE.U32 R14, R3, 0x4, R14 ;  /* 0x00000004030e7825 */ /* 0x004fca00078e000e */
[----:B------:R2:W-:Y:S04]  /*0290*/  ST.E desc[UR6][R14.64+0x1c], RZ ;  /* 0x00001cff0e007985 */ /* 0x0005e8000c101906 */
[----:B---3--:R-:W3:Y:S02]  /*02a0*/  LDG.E.64 R16, desc[UR6][R12.64+0x8] ;  /* 0x000008060c107981 */ /* 0x008ee4000c1e1b00 */
[----:B---3--:R-:W-:-:S05]  /*02b0*/  IMAD.WIDE.U32 R16, R3, 0x4, R16 ;  /* 0x0000000403107825 */ /* 0x008fca00078e0010 */
[----:B------:R3:W-:Y:S04]  /*02c0*/  ST.E desc[UR6][R16.64+0x20], RZ ;  /* 0x000020ff10007985 */ /* 0x0007e8000c101906 */
[----:B----4-:R-:W4:Y:S02]  /*02d0*/  LDG.E.64 R18, desc[UR6][R12.64+0x8] ;  /* 0x000008060c127981 */ /* 0x010f24000c1e1b00 */
        /* <DEDUP_REMOVED lines=11> */
[----:B---3--:R-:W2:Y:S02]  /*0390*/  LDG.E.64 R16, desc[UR6][R12.64+0x8] ;  /* 0x000008060c107981 */ /* 0x008ea4000c1e1b00 */
[----:B--2---:R-:W-:-:S05]  /*03a0*/  IMAD.WIDE.U32 R16, R3, 0x4, R16 ;  /* 0x0000000403107825 */ /* 0x004fca00078e0010 */
[----:B------:R1:W-:Y:S04]  /*03b0*/  ST.E desc[UR6][R16.64+0x34], RZ ;  /* 0x000034ff10007985 */ /* 0x0003e8000c101906 */
[----:B----4-:R-:W2:Y:S02]  /*03c0*/  LDG.E.64 R18, desc[UR6][R12.64+0x8] ;  /* 0x000008060c127981 */ /* 0x010ea4000c1e1b00 */
[----:B--2---:R-:W-:-:S05]  /*03d0*/  IMAD.WIDE.U32 R18, R3, 0x4, R18 ;  /* 0x0000000403127825 */ /* 0x004fca00078e0012 */
[----:B------:R1:W-:Y:S04]  /*03e0*/  ST.E desc[UR6][R18.64+0x38], RZ ;  /* 0x000038ff12007985 */ /* 0x0003e8000c101906 */
[----:B0-----:R-:W2:Y:S02]  /*03f0*/  LDG.E.64 R4, desc[UR6][R12.64+0x8] ;  /* 0x000008060c047981 */ /* 0x001ea4000c1e1b00 */
[C---:B--2---:R-:W-:Y:S01]  /*0400*/  IMAD.WIDE.U32 R4, R3.reuse, 0x4, R4 ;  /* 0x0000000403047825 */ /* 0x044fe200078e0004 */
[----:B------:R-:W-:-:S04]  /*0410*/  IADD3 R3, PT, PT, R3, 0x10, RZ ;  /* 0x0000001003037810 */ /* 0x000fc80007ffe0ff */
[----:B------:R1:W-:Y:S01]  /*0420*/  ST.E desc[UR6][R4.64+0x3c], RZ ;  /* 0x00003cff04007985 */ /* 0x0003e2000c101906 */
[----:B------:R-:W-:-:S13]  /*0430*/  ISETP.NE.AND P0, PT, R3, R0, PT ;  /* 0x000000000300720c */ /* 0x000fda0003f05270 */
[----:B-1----:R-:W-:Y:S05]  /*0440*/  @P0 BRA `(.L_x_13) ;  /* 0xfffffffc00340947 */ /* 0x002fea000383ffff */
.L_x_12:
[----:B------:R-:W-:Y:S05]  /*0450*/  @!P1 BRA `(.L_x_11) ;  /* 0x0000000000e09947 */ /* 0x000fea0003800000 */
[----:B------:R-:W-:Y:S02]  /*0460*/  ISETP.GE.U32.AND P0, PT, R2, 0x8, PT ;  /* 0x000000080200780c */ /* 0x000fe40003f06070 */
[----:B------:R-:W-:-:S04]  /*0470*/  LOP3.LUT R6, R7, 0x7, RZ, 0xc0, !PT ;  /* 0x0000000707067812 */ /* 0x000fc800078ec0ff */
[----:B------:R-:W-:-:S07]  /*0480*/  ISETP.NE.AND P1, PT, R6, RZ, PT ;  /* 0x000000ff0600720c */ /* 0x000fce0003f25270 */
[----:B------:R-:W-:Y:S06]  /*0490*/  @!P0 BRA `(.L_x_14) ;  /* 0x0000000000648947 */ /* 0x000fec0003800000 */
        /* <DEDUP_REMOVED lines=15> */
[----:B0-----:R-:W4:Y:S02]  /*0590*/  LDG.E.64 R2, desc[UR6][R12.64+0x8] ;  /* 0x000008060c027981 */ /* 0x001f24000c1e1b00 */
[----:B----4-:R-:W-:-:S05]  /*05a0*/  IMAD.WIDE.U32 R2, R0, 0x4, R2 ;  /* 0x0000000400027825 */ /* 0x010fca00078e0002 */
[----:B------:R3:W-:Y:S04]  /*05b0*/  ST.E desc[UR6][R2.64+0x14], RZ ;  /* 0x000014ff02007985 */ /* 0x0007e8000c101906 */
[----:B-1----:R-:W4:Y:S02]  /*05c0*/  LDG.E.64 R4, desc[UR6][R12.64+0x8] ;  /* 0x000008060c047981 */ /* 0x002f24000c1e1b00 */
[----:B----4-:R-:W-:-:S05]  /*05d0*/  IMAD.WIDE.U32 R4, R0, 0x4, R4 ;  /* 0x0000000400047825 */ /* 0x010fca00078e0004 */
[----:B------:R3:W-:Y:S04]  /*05e0*/  ST.E desc[UR6][R4.64+0x18], RZ ;  /* 0x000018ff04007985 */ /* 0x0007e8000c101906 */
[----:B--2---:R-:W2:Y:S02]  /*05f0*/  LDG.E.64 R8, desc[UR6][R12.64+0x8] ;  /* 0x000008060c087981 */ /* 0x004ea4000c1e1b00 */
[----:B--2---:R-:W-:-:S04]  /*0600*/  IMAD.WIDE.U32 R8, R0, 0x4, R8 ;  /* 0x0000000400087825 */ /* 0x004fc800078e0008 */
[----:B------:R-:W-:Y:S01]  /*0610*/  VIADD R0, R0, 0x8 ;  /* 0x0000000800007836 */ /* 0x000fe20000000000 */
[----:B------:R3:W-:Y:S06]  /*0620*/  ST.E desc[UR6][R8.64+0x1c], RZ ;  /* 0x00001cff08007985 */ /* 0x0007ec000c101906 */
.L_x_14:
[----:B------:R-:W-:Y:S05]  /*0630*/  @!P1 BRA `(.L_x_11) ;  /* 0x0000000000689947 */ /* 0x000fea0003800000 */
[----:B------:R-:W-:Y:S02]  /*0640*/  ISETP.GE.U32.AND P0, PT, R6, 0x4, PT ;  /* 0x000000040600780c */ /* 0x000fe40003f06070 */
[----:B---3--:R-:W-:-:S04]  /*0650*/  LOP3.LUT R16, R7, 0x3, RZ, 0xc0, !PT ;  /* 0x0000000307107812 */ /* 0x008fc800078ec0ff */
        /* <DEDUP_REMOVED lines=11> */
[----:B------:R-:W2:Y:S02]  /*0710*/  LDG.E.64 R14, desc[UR6][R12.64+0x8] ;  /* 0x000008060c0e7981 */ /* 0x000ea4000c1e1b00 */
[C---:B--2---:R-:W-:Y:S01]  /*0720*/  IMAD.WIDE.U32 R14, R0.reuse, 0x4, R14 ;  /* 0x00000004000e7825 */ /* 0x044fe200078e000e */
[----:B------:R-:W-:-:S04]  /*0730*/  IADD3 R0, PT, PT, R0, 0x4, RZ ;  /* 0x0000000400007810 */ /* 0x000fc80007ffe0ff */
[----:B------:R0:W-:Y:S03]  /*0740*/  ST.E desc[UR6][R14.64+0xc], RZ ;  /* 0x00000cff0e007985 */ /* 0x0001e6000c101906 */
.L_x_15:
[----:B------:R-:W-:Y:S05]  /*0750*/  @!P1 BRA `(.L_x_11) ;  /* 0x0000000000209947 */ /* 0x000fea0003800000 */
[----:B------:R-:W-:-:S05]  /*0760*/  UMOV UR4, URZ ;  /* 0x000000ff00047c82 */ /* 0x000fca0008000000 */
.L_x_16:
[----:B01----:R-:W2:Y:S01]  /*0770*/  LDG.E.64 R2, desc[UR6][R12.64+0x8] ;  /* 0x000008060c027981 */ /* 0x003ea2000c1e1b00 */
[----:B------:R-:W-:-:S06]  /*0780*/  UIADD3 UR4, UPT, UPT, UR4, 0x1, URZ ;  /* 0x0000000104047890 */ /* 0x000fcc000fffe0ff */
[----:B------:R-:W-:Y:S01]  /*0790*/  ISETP.NE.AND P0, PT, R16, UR4, PT ;  /* 0x0000000410007c0c */ /* 0x000fe2000bf05270 */
[----:B--2---:R-:W-:-:S04]  /*07a0*/  IMAD.WIDE.U32 R2, R0, 0x4, R2 ;  /* 0x0000000400027825 */ /* 0x004fc800078e0002 */
[----:B------:R-:W-:Y:S01]  /*07b0*/  VIADD R0, R0, 0x1 ;  /* 0x0000000100007836 */ /* 0x000fe20000000000 */
[----:B------:R1:W-:Y:S07]  /*07c0*/  ST.E desc[UR6][R2.64], RZ ;  /* 0x000000ff02007985 */ /* 0x0003ee000c101906 */
[----:B------:R-:W-:Y:S05]  /*07d0*/  @P0 BRA `(.L_x_16) ;  /* 0xfffffffc00e40947 */ /* 0x000fea000383ffff */
.L_x_11:
[----:B------:R-:W-:Y:S05]  /*07e0*/  BSYNC.RECONVERGENT B0 ;  /* 0x0000000000007941 */ /* 0x000fea0003800200 */
.L_x_10:
[----:B------:R-:W2:Y:S01]  /*07f0*/  LDCU UR4, c[0x0][0x390] ;  /* 0x00007200ff0477ac */ /* 0x000ea20008000800 */
[----:B------:R-:W-:Y:S01]  /*0800*/  BSSY B2, `(.L_x_17) ;  /* 0x00003bc000027945 */ /* 0x000fe20003800000 */
[----:B--2---:R-:W-:-:S04]  /*0810*/  MOV R0, UR4 ;  /* 0x0000000400007c02 */ /* 0x004fc80008000f00 */
[----:B------:R-:W-:-:S13]  /*0820*/  ISETP.GE.AND P0, PT, R11, R0, PT ;  /* 0x000000000b00720c */ /* 0x000fda0003f06270 */
[----:B------:R-:W-:Y:S05]  /*0830*/  @P0 BRA `(.L_x_18) ;  /* 0x0000003800e00947 */ /* 0x000fea0003800000 */
[C---:B0--3--:R-:W-:Y:S01]  /*0840*/  LOP3.LUT R5, R7.reuse, 0x7ffffff0, RZ, 0xc0, !PT ;  /* 0x7ffffff007057812 */ /* 0x049fe200078ec0ff */
[----:B------:R-:W-:Y:S01]  /*0850*/  IMAD.MOV.U32 R6, RZ, RZ, R11 ;  /* 0x000000ffff067224 */ /* 0x000fe200078e000b */
[C---:B------:R-:W-:Y:S02]  /*0860*/  LOP3.LUT R9, R7.reuse, 0xf, RZ, 0xc0, !PT ;  /* 0x0000000f07097812 */ /* 0x040fe400078ec0ff */
[C---:B------:R-:W-:Y:S02]  /*0870*/  LOP3.LUT R8, R7.reuse, 0x7, RZ, 0xc0, !PT ;  /* 0x0000000707087812 */ /* 0x040fe400078ec0ff */
[----:B------:R-:W-:Y:S02]  /*0880*/  LOP3.LUT R7, R7, 0x3, RZ, 0xc0, !PT ;  /* 0x0000000307077812 */ /* 0x000fe400078ec0ff */
[----:B------:R-:W-:-:S07]  /*0890*/  IADD3 R5, PT, PT, -R5, RZ, RZ ;  /* 0x000000ff05057210 */ /* 0x000fce0007ffe1ff */
.L_x_209:
[----:B01----:R-:W0:Y:S08]  /*08a0*/  LDC.64 R14, c[0x0][0x380] ;  /* 0x0000e000ff0e7b82 */ /* 0x003e300000000a00 */
[----:B------:R-:W2:Y:S01]  /*08b0*/  LDC R0, c[0x0][0x398] ;  /* 0x0000e600ff007b82 */ /* 0x000ea20000000800 */
[----:B0-----:R-:W-:-:S05]  /*08c0*/  IMAD.WIDE R14, R6, 0x18, R14 ;  /* 0x00000018060e7825 */ /* 0x001fca00078e020e */
[----:B-1----:R-:W3:Y:S01]  /*08d0*/  LDG.E R3, desc[UR6][R14.64+0x4] ;  /* 0x000004060e037981 */ /* 0x002ee2000c1e1900 */
[----:B------:R-:W-:Y:S05]  /*08e0*/  YIELD ;  /* 0x0000000000007946 */ /* 0x000fea0003800000 */
[----:B--2---:R-:W-:Y:S01]  /*08f0*/  ISETP.GE.AND P0, PT, R0, 0x1, PT ;  /* 0x000000010000780c */ /* 0x004fe20003f06270 */
[----:B------:R-:W-:Y:S03]  /*0900*/  BSSY B1, `(.L_x_19) ;  /* 0x00003a5000017945 */ /* 0x000fe60003800000 */
[----:B---3--:R-:W-:-:S13]  /*0910*/  ISETP.NE.OR P0, PT, R3, R10, !P0 ;  /* 0x0000000a0300720c */ /* 0x008fda0004705670 */
[----:B------:R-:W-:Y:S05]  /*0920*/  @P0 BRA `(.L_x_20) ;  /* 0x0000003800880947 */ /* 0x000fea0003800000 */
[----:B------:R-:W-:Y:S01]  /*0930*/  ISETP.GE.U32.AND P0, PT, R0, 0x10, PT ;  /* 0x000000100000780c */ /* 0x000fe20003f06070 */
[----:B------:R-:W-:-:S12]  /*0940*/  IMAD.MOV.U32 R4, RZ, RZ, RZ ;  /* 0x000000ffff047224 */ /* 0x000fd800078e00ff */
[----:B------:R-:W-:Y:S05]  /*0950*/  @!P0 BRA `(.L_x_21) ;  /* 0x0000001c00ac8947 */ /* 0x000fea0003800000 */
[----:B------:R-:W-:Y:S01]  /*0960*/  BSSY B0, `(.L_x_21) ;  /* 0x00001ea000007945 */ /* 0x000fe20003800000 */
[----:B------:R-:W-:Y:S02]  /*0970*/  LOP3.LUT R4, R0, 0x7ffffff0, RZ, 0xc0, !PT ;  /* 0x7ffffff000047812 */ /* 0x000fe400078ec0ff */
[----:B------:R-:W-:Y:S02]  /*0980*/  CS2R R2, SRZ ;  /* 0x0000000000027805 */ /* 0x000fe4000001ff00 */
[----:B------:R-:W-:-:S07]  /*0990*/  MOV R0, R5 ;  /* 0x0000000500007202 */ /* 0x000fce0000000f00 */
.L_x_118:
[----:B0-----:R-:W2:Y:S04]  /*09a0*/  LDG.E.64 R16, desc[UR6][R14.64+0x10] ;  /* 0x000010060e107981 */ /* 0x001ea8000c1e1b00 */
[----:B------:R-:W3:Y:S01]  /*09b0*/  LDG.E.64 R18, desc[UR6][R12.64+0x8] ;  /* 0x000008060c127981 */ /* 0x000ee2000c1e1b00 */
[----:B--2---:R-:W-:-:S05]  /*09c0*/  IADD3 R16, P0, PT, R16, R3, RZ ;  /* 0x0000000310107210 */ /* 0x004fca0007f1e0ff */
[----:B------:R-:W-:-:S05]  /*09d0*/  IMAD.X R17, R17, 0x1, R2, P0 ;  /* 0x0000000111117824 */ /* 0x000fca00000e0602 */
[----:B------:R-:W2:Y:S01]  /*09e0*/  LD.E R21, desc[UR6][R16.64] ;  /* 0x0000000610157980 */ /* 0x000ea2000c101900 */
[----:B---3--:R-:W-:Y:S01]  /*09f0*/  IADD3 R18, P0, PT, R18, R3, RZ ;  /* 0x0000000312127210 */ /* 0x008fe20007f1e0ff */
[----:B------:R-:W-:Y:S05]  /*0a00*/  YIELD ;  /* 0x0000000000007946 */ /* 0x000fea0003800000 */
[----:B------:R-:W-:-:S06]  /*0a10*/  IADD3.X R19, PT, PT, R19, R2, RZ, P0, !PT ;  /* 0x0000000213137210 */ /* 0x000fcc00007fe4ff */
[----:B--2---:R0:W-:Y:S01]  /*0a20*/  ATOM.E.ADD.F32.FTZ.RN.STRONG.GPU P0, RZ, desc[UR6][R18.64], R21 ;  /* 0x8000001512ff79a2 */ /* 0x0041e2000c10f306 */
[----:B------:R-:W-:Y:S04]  /*0a30*/  BSSY.RECONVERGENT B3, `(.L_x_22) ;  /* 0x0000015000037945 */ /* 0x000fe80003800200 */
[----:B0-----:R-:W-:Y:S05]  /*0a40*/  @P0 BRA `(.L_x_23) ;  /* 0x00000000004c0947 */ /* 0x001fea0003800000 */
[----:B------:R-:W0:Y:S02]  /*0a50*/  QSPC.E.S P0, RZ, [R18] ;  /* 0x0000000012ff73aa */ /* 0x000e240000000500 */
[----:B0-----:R-:W-:Y:S05]  /*0a60*/  @!P0 BRA `(.L_x_24) ;  /* 0x0000000000188947 */ /* 0x001fea0003800000 */
[----:B------:R-:W-:-:S07]  /*0a70*/  MOV R18, R18 ;  /* 0x0000001200127202 */ /* 0x000fce0000000f00 */
.L_x_25:
[----:B------:R-:W0:Y:S02]  /*0a80*/  LDS R16, [R18] ;  /* 0x0000000012107984 */ /* 0x000e240000000800 */
[----:B0-----:R-:W-:-:S05]  /*0a90*/  FADD R17, R21, R16 ;  /* 0x0000001015117221 */ /* 0x001fca0000000000 */
[----:B------:R-:W0:Y:S02]  /*0aa0*/  ATOMS.CAST.SPIN P0, [R18], R16, R17 ;  /* 0x000000101200758d */ /* 0x000e240001800011 */
[----:B0-----:R-:W-:Y:S05]  /*0ab0*/  @!P0 BRA `(.L_x_25) ;  /* 0xfffffffc00f08947 */ /* 0x001fea000383ffff */
[----:B------:R-:W-:Y:S05]  /*0ac0*/  BRA `(.L_x_23) ;  /* 0x00000000002c7947 */ /* 0x000fea0003800000 */
.L_x_24:
[----:B------:R-:W0:Y:S02]  /*0ad0*/  QSPC.E.D P0, RZ, [R18] ;  /* 0x0000000012ff73aa */ /* 0x000e240000000700 */
[----:B0-----:R-:W-:Y:S05]  /*0ae0*/  @!P0 BRA `(.L_x_26) ;  /* 0x0000000000188947 */ /* 0x001fea0003800000 */
.L_x_27:
[----:B------:R-:W2:Y:S02]  /*0af0*/  LD.E R16, [R18] ;  /* 0x0000000012107980 */ /* 0x000ea40000100900 */
[----:B--2---:R-:W-:-:S06]  /*0b00*/  FADD R17, R21, R16 ;  /* 0x0000001015117221 */ /* 0x004fcc0000000000 */
[----:B------:R-:W2:Y:S02]  /*0b10*/  ATOM.E.CAST.SPIN PT, R17, [R18], R16, R17 ;  /* 0x000000101211738b */ /* 0x000ea400019e0111 */
[----:B--2---:R-:W-:-:S13]  /*0b20*/  ISETP.EQ.U32.AND P0, PT, R17, 0x1, PT ;  /* 0x000000011100780c */ /* 0x004fda0003f02070 */
[----:B------:R-:W-:Y:S05]  /*0b30*/  @!P0 BRA `(.L_x_27) ;  /* 0xfffffffc00ec8947 */ /* 0x000fea000383ffff */
[----:B------:R-:W-:Y:S05]  /*0b40*/  BRA `(.L_x_23) ;  /* 0x00000000000c7947 */ /* 0x000fea0003800000 */
.L_x_26:
[----:B------:R-:W2:Y:S02]  /*0b50*/  LD.E R16, desc[UR6][R18.64] ;  /* 0x0000000612107980 */ /* 0x000ea4000c101900 */
[----:B--2---:R-:W-:-:S05]  /*0b60*/  FADD R17, R21, R16 ;  /* 0x0000001015117221 */ /* 0x004fca0000000000 */
[----:B------:R0:W-:Y:S02]  /*0b70*/  ST.E desc[UR6][R18.64], R17 ;  /* 0x0000001112007985 */ /* 0x0001e4000c101906 */
.L_x_23:
[----:B------:R-:W-:Y:S05]  /*0b80*/  BSYNC.RECONVERGENT B3 ;  /* 0x0000000000037941 */ /* 0x000fea0003800200 */
.L_x_22:
[----:B0-----:R-:W2:Y:S04]  /*0b90*/  LDG.E.64 R16, desc[UR6][R14.64+0x10] ;  /* 0x000010060e107981 */ /* 0x001ea8000c1e1b00 */
[----:B------:R-:W3:Y:S01]  /*0ba0*/  LDG.E.64 R18, desc[UR6][R12.64+0x8] ;  /* 0x000008060c127981 */ /* 0x000ee2000c1e1b00 */
[----:B--2---:R-:W-:-:S05]  /*0bb0*/  IADD3 R16, P0, PT, R16, R3, RZ ;  /* 0x0000000310107210 */ /* 0x004fca0007f1e0ff */
[----:B------:R-:W-:-:S05]  /*0bc0*/  IMAD.X R17, R17, 0x1, R2, P0 ;  /* 0x0000000111117824 */ /* 0x000fca00000e0602 */
[----:B------:R-:W2:Y:S01]  /*0bd0*/  LD.E R21, desc[UR6][R16.64+0x4] ;  /* 0x0000040610157980 */ /* 0x000ea2000c101900 */
[----:B---3--:R-:W-:-:S04]  /*0be0*/  IADD3 R18, P0, PT, R18, R3, RZ ;  /* 0x0000000312127210 */ /* 0x008fc80007f1e0ff */
[----:B------:R-:W-:-:S08]  /*0bf0*/  IADD3.X R19, PT, PT, R19, R2, RZ, P0, !PT ;  /* 0x0000000213137210 */ /* 0x000fd000007fe4ff */
[----:B--2---:R0:W-:Y:S01]  /*0c00*/  ATOM.E.ADD.F32.FTZ.RN.STRONG.GPU P0, RZ, desc[UR6][R18.64+0x4], R21 ;  /* 0x8000041512ff79a2 */ /* 0x0041e2000c10f306 */
[----:B------:R-:W-:Y:S04]  /*0c10*/  BSSY.RECONVERGENT B3, `(.L_x_28) ;  /* 0x0000015000037945 */ /* 0x000fe80003800200 */
[----:B0-----:R-:W-:Y:S05]  /*0c20*/  @P0 BRA `(.L_x_29) ;  /* 0x00000000004c0947 */ /* 0x001fea0003800000 */
[----:B------:R-:W0:Y:S02]  /*0c30*/  QSPC.E.S P0, RZ, [R18+0x4] ;  /* 0x0000040012ff73aa */ /* 0x000e240000000500 */
[----:B0-----:R-:W-:Y:S05]  /*0c40*/  @!P0 BRA `(.L_x_30) ;  /* 0x0000000000188947 */ /* 0x001fea0003800000 */
[----:B------:R-:W-:-:S07]  /*0c50*/  MOV R18, R18 ;  /* 0x0000001200127202 */ /* 0x000fce0000000f00 */
.L_x_31:
[----:B------:R-:W0:Y:S02]  /*0c60*/  LDS R16, [R18+0x4] ;  /* 0x0000040012107984 */ /* 0x000e240000000800 */
[----:B0-----:R-:W-:-:S05]  /*0c70*/  FADD R17, R21, R16 ;  /* 0x0000001015117221 */ /* 0x001fca0000000000 */
[----:B------:R-:W0:Y:S02]  /*0c80*/  ATOMS.CAST.SPIN P0, [R18+0x4], R16, R17 ;  /* 0x000004101200758d */ /* 0x000e240001800011 */
[----:B0-----:R-:W-:Y:S05]  /*0c90*/  @!P0 BRA `(.L_x_31) ;  /* 0xfffffffc00f08947 */ /* 0x001fea000383ffff */
[----:B------:R-:W-:Y:S05]  /*0ca0*/  BRA `(.L_x_29) ;  /* 0x00000000002c7947 */ /* 0x000fea0003800000 */
.L_x_30:
[----:B------:R-:W0:Y:S02]  /*0cb0*/  QSPC.E.D P0, RZ, [R18+0x4] ;  /* 0x0000040012ff73aa */ /* 0x000e240000000700 */
[----:B0-----:R-:W-:Y:S05]  /*0cc0*/  @!P0 BRA `(.L_x_32) ;  /* 0x0000000000188947 */ /* 0x001fea0003800000 */
.L_x_33:
[----:B------:R-:W2:Y:S02]  /*0cd0*/  LD.E R16, [R18+0x4] ;  /* 0x0000000412107980 */ /* 0x000ea40000100900 */
[----:B--2---:R-:W-:-:S06]  /*0ce0*/  FADD R17, R21, R16 ;  /* 0x0000001015117221 */ /* 0x004fcc0000000000 */
[----:B------:R-:W2:Y:S02]  /*0cf0*/  ATOM.E.CAST.SPIN PT, R17, [R18+0x4], R16, R17 ;  /* 0x000004101211738b */ /* 0x000ea400019e0111 */
[----:B--2---:R-:W-:-:S13]  /*0d00*/  ISETP.EQ.U32.AND P0, PT, R17, 0x1, PT ;  /* 0x000000011100780c */ /* 0x004fda0003f02070 */
[----:B------:R-:W-:Y:S05]  /*0d10*/  @!P0 BRA `(.L_x_33) ;  /* 0xfffffffc00ec8947 */ /* 0x000fea000383ffff */
[----:B------:R-:W-:Y:S05]  /*0d20*/  BRA `(.L_x_29) ;  /* 0x00000000000c7947 */ /* 0x000fea0003800000 */
.L_x_32:
[----:B------:R-:W2:Y:S02]  /*0d30*/  LD.E R16, desc[UR6][R18.64+0x4] ;  /* 0x0000040612107980 */ /* 0x000ea4000c101900 */
[----:B--2---:R-:W-:-:S05]  /*0d40*/  FADD R17, R21, R16 ;  /* 0x0000001015117221 */ /* 0x004fca0000000000 */
[----:B------:R0:W-:Y:S02]  /*0d50*/  ST.E desc[UR6][R18.64+0x4], R17 ;  /* 0x0000041112007985 */ /* 0x0001e4000c101906 */
.L_x_29:
[----:B------:R-:W-:Y:S05]  /*0d60*/  BSYNC.RECONVERGENT B3 ;  /* 0x0000000000037941 */ /* 0x000fea0003800200 */
.L_x_28:
        /* <DEDUP_REMOVED lines=13> */
.L_x_37:
[----:B------:R-:W0:Y:S02]  /*0e40*/  LDS R16, [R18+0x8] ;  /* 0x0000080012107984 */ /* 0x000e240000000800 */
[----:B0-----:R-:W-:-:S05]  /*0e50*/  FADD R17, R21, R16 ;  /* 0x0000001015117221 */ /* 0x001fca0000000000 */
[----:B------:R-:W0:Y:S02]  /*0e60*/  ATOMS.CAST.SPIN P0, [R18+0x8], R16, R17 ;  /* 0x000008101200758d */ /* 0x000e240001800011 */
[----:B0-----:R-:W-:Y:S05]  /*0e70*/  @!P0 BRA `(.L_x_37) ;  /* 0xfffffffc00f08947 */ /* 0x001fea000383ffff */
[----:B------:R-:W-:Y:S05]  /*0e80*/  BRA `(.L_x_35) ;  /* 0x00000000002c7947 */ /* 0x000fea0003800000 */
.L_x_36:
[----:B------:R-:W0:Y:S02]  /*0e90*/  QSPC.E.D P0, RZ, [R18+0x8] ;  /* 0x0000080012ff73aa */ /* 0x000e240000000700 */
[----:B0-----:R-:W-:Y:S05]  /*0ea0*/  @!P0 BRA `(.L_x_38) ;  /* 0x0000000000188947 */ /* 0x001fea0003800000 */
.L_x_39:
[----:B------:R-:W2:Y:S02]  /*0eb0*/  LD.E R16, [R18+0x8] ;  /* 0x0000000812107980 */ /* 0x000ea40000100900 */
[----:B--2---:R-:W-:-:S06]  /*0ec0*/  FADD R17, R21, R16 ;  /* 0x0000001015117221 */ /* 0x004fcc0000000000 */
[----:B------:R-:W2:Y:S02]  /*0ed0*/  ATOM.E.CAST.SPIN PT, R17, [R18+0x8], R16, R17 ;  /* 0x000008101211738b */ /* 0x000ea400019e0111 */
[----:B--2---:R-:W-:-:S13]  /*0ee0*/  ISETP.EQ.U32.AND P0, PT, R17, 0x1, PT ;  /* 0x000000011100780c */ /* 0x004fda0003f02070 */
[----:B------:R-:W-:Y:S05]  /*0ef0*/  @!P0 BRA `(.L_x_39) ;  /* 0xfffffffc00ec8947 */ /* 0x000fea000383ffff */
[----:B------:R-:W-:Y:S05]  /*0f00*/  BRA `(.L_x_35) ;  /* 0x00000000000c7947 */ /* 0x000fea0003800000 */
.L_x_38:
[----:B------:R-:W2:Y:S02]  /*0f10*/  LD.E R16, desc[UR6][R18.64+0x8] ;  /* 0x0000080612107980 */ /* 0x000ea4000c101900 */
[----:B--2---:R-:W-:-:S05]  /*0f20*/  FADD R17, R21, R16 ;  /* 0x0000001015117221 */ /* 0x004fca0000000000 */
[----:B------:R0:W-:Y:S02]  /*0f30*/  ST.E desc[UR6][R18.64+0x8], R17 ;  /* 0x0000081112007985 */ /* 0x0001e4000c101906 */
.L_x_35:
[----:B------:R-:W-:Y:S05]  /*0f40*/  BSYNC.RECONVERGENT B3 ;  /* 0x0000000000037941 */ /* 0x000fea0003800200 */
.L_x_34:
        /* <DEDUP_REMOVED lines=13> */
.L_x_43:
[----:B------:R-:W0:Y:S02]  /*1020*/  LDS R16, [R18+0xc] ;  /* 0x00000c0012107984 */ /* 0x000e240000000800 */
[----:B0-----:R-:W-:-:S05]  /*1030*/  FADD R17, R21, R16 ;  /* 0x0000001015117221 */ /* 0x001fca0000000000 */
[----:B------:R-:W0:Y:S02]  /*1040*/  ATOMS.CAST.SPIN P0, [R18+0xc], R16, R17 ;  /* 0x00000c101200758d */ /* 0x000e240001800011 */
[----:B0-----:R-:W-:Y:S05]  /*1050*/  @!P0 BRA `(.L_x_43) ;  /* 0xfffffffc00f08947 */ /* 0x001fea000383ffff */
[----:B------:R-:W-:Y:S05]  /*1060*/  BRA `(.L_x_41) ;  /* 0x00000000002c7947 */ /* 0x000fea0003800000 */
.L_x_42:
[----:B------:R-:W0:Y:S02]  /*1070*/  QSPC.E.D P0, RZ, [R18+0xc] ;  /* 0x00000c0012ff73aa */ /* 0x000e240000000700 */
[----:B0-----:R-:W-:Y:S05]  /*1080*/  @!P0 BRA `(.L_x_44) ;  /* 0x0000000000188947 */ /* 0x001fea0003800000 */
.L_x_45:
[----:B------:R-:W2:Y:S02]  /*1090*/  LD.E R16, [R18+0xc] ;  /* 0x0000000c12107980 */ /* 0x000ea40000100900 */
[----:B--2---:R-:W-:-:S06]  /*10a0*/  FADD R17, R21, R16 ;  /* 0x0000001015117221 */ /* 0x004fcc0000000000 */
[----:B------:R-:W2:Y:S02]  /*10b0*/  ATOM.E.CAST.SPIN PT, R17, [R18+0xc], R16, R17 ;  /* 0x00000c101211738b */ /* 0x000ea400019e0111 */
[----:B--2---:R-:W-:-:S13]  /*10c0*/  ISETP.EQ.U32.AND P0, PT, R17, 0x1, PT ;  /* 0x000000011100780c */ /* 0x004fda0003f02070 */
[----:B------:R-:W-:Y:S05]  /*10d0*/  @!P0 BRA `(.L_x_45) ;  /* 0xfffffffc00ec8947 */ /* 0x000fea000383ffff */
[----:B------:R-:W-:Y:S05]  /*10e0*/  BRA `(.L_x_41) ;  /* 0x00000000000c7947 */ /* 0x000fea0003800000 */
.L_x_44:
[----:B------:R-:W2:Y:S02]  /*10f0*/  LD.E R16, desc[UR6][R18.64+0xc] ;  /* 0x00000c0612107980 */ /* 0x000ea4000c101900 */
[----:B--2---:R-:W-:-:S05]  /*1100*/  FADD R17, R21, R16 ;  /* 0x0000001015117221 */ /* 0x004fca0000000000 */
[----:B------:R0:W-:Y:S02]  /*1110*/  ST.E desc[UR6][R18.64+0xc], R17 ;  /* 0x00000c1112007985 */ /* 0x0001e4000c101906 */
.L_x_41:
[----:B------:R-:W-:Y:S05]  /*1120*/  BSYNC.RECONVERGENT B3 ;  /* 0x0000000000037941 */ /* 0x000fea0003800200 */
.L_x_40:
        /* <DEDUP_REMOVED lines=13> */
.L_x_49:
[----:B------:R-:W0:Y:S02]  /*1200*/  LDS R16, [R18+0x10] ;  /* 0x0000100012107984 */ /* 0x000e240000000800 */
[----:B0-----:R-:W-:-:S05]  /*1210*/  FADD R17, R21, R16 ;  /* 0x0000001015117221 */ /* 0x001fca0000000000 */
[----:B------:R-:W0:Y:S02]  /*1220*/  ATOMS.CAST.SPIN P0, [R18+0x10], R16, R17 ;  /* 0x000010101200758d */ /* 0x000e240001800011 */
[----:B0-----:R-:W-:Y:S05]  /*1230*/  @!P0 BRA `(.L_x_49) ;  /* 0xfffffffc00f08947 */ /* 0x001fea000383ffff */
[----:B------:R-:W-:Y:S05]  /*1240*/  BRA `(.L_x_47) ;  /* 0x00000000002c7947 */ /* 0x000fea0003800000 */
.L_x_48:
[----:B------:R-:W0:Y:S02]  /*1250*/  QSPC.E.D P0, RZ, [R18+0x10] ;  /* 0x0000100012ff73aa */ /* 0x000e240000000700 */
[----:B0-----:R-:W-:Y:S05]  /*1260*/  @!P0 BRA `(.L_x_50) ;  /* 0x0000000000188947 */ /* 0x001fea0003800000 */
.L_x_51:
[----:B------:R-:W2:Y:S02]  /*1270*/  LD.E R16, [R18+0x10] ;  /* 0x0000001012107980 */ /* 0x000ea40000100900 */
[----:B--2---:R-:W-:-:S06]  /*1280*/  FADD R17, R21, R16 ;  /* 0x0000001015117221 */ /* 0x004fcc0000000000 */
[----:B------:R-:W2:Y:S02]  /*1290*/  ATOM.E.CAST.SPIN PT, R17, [R18+0x10], R16, R17 ;  /* 0x000010101211738b */ /* 0x000ea400019e0111 */
[----:B--2---:R-:W-:-:S13]  /*12a0*/  ISETP.EQ.U32.AND P0, PT, R17, 0x1, PT ;  /* 0x000000011100780c */ /* 0x004fda0003f02070 */
[----:B------:R-:W-:Y:S05]  /*12b0*/  @!P0 BRA `(.L_x_51) ;  /* 0xfffffffc00ec8947 */ /* 0x000fea000383ffff */
[----:B------:R-:W-:Y:S05]  /*12c0*/  BRA `(.L_x_47) ;  /* 0x00000000000c7947 */ /* 0x000fea0003800000 */
.L_x_50:
[----:B------:R-:W2:Y:S02]  /*12d0*/  LD.E R16, desc[UR6][R18.64+0x10] ;  /* 0x0000100612107980 */ /* 0x000ea4000c101900 */
[----:B--2---:R-:W-:-:S05]  /*12e0*/  FADD R17, R21, R16 ;  /* 0x0000001015117221 */ /* 0x004fca0000000000 */
[----:B------:R0:W-:Y:S02]  /*12f0*/  ST.E desc[UR6][R18.64+0x10], R17 ;  /* 0x0000101112007985 */ /* 0x0001e4000c101906 */
.L_x_47:
[----:B------:R-:W-:Y:S05]  /*1300*/  BSYNC.RECONVERGENT B3 ;  /* 0x0000000000037941 */ /* 0x000fea0003800200 */
.L_x_46:
        /* <DEDUP_REMOVED lines=13> */
.L_x_55:
[----:B------:R-:W0:Y:S02]  /*13e0*/  LDS R16, [R18+0x14] ;  /* 0x0000140012107984 */ /* 0x000e240000000800 */
[----:B0-----:R-:W-:-:S05]  /*13f0*/  FADD R17, R21, R16 ;  /* 0x0000001015117221 */ /* 0x001fca0000000000 */
[----:B------:R-:W0:Y:S02]  /*1400*/  ATOMS.CAST.SPIN P0, [R18+0x14], R16, R17 ;  /* 0x000014101200758d */ /* 0x000e240001800011 */
[----:B0-----:R-:W-:Y:S05]  /*1410*/  @!P0 BRA `(.L_x_55) ;  /* 0xfffffffc00f08947 */ /* 0x001fea000383ffff */
[----:B------:R-:W-:Y:S05]  /*1420*/  BRA `(.L_x_53) ;  /* 0x00000000002c7947 */ /* 0x000fea0003800000 */
.L_x_54:
[----:B------:R-:W0:Y:S02]  /*1430*/  QSPC.E.D P0, RZ, [R18+0x14] ;  /* 0x0000140012ff73aa */ /* 0x000e240000000700 */
[----:B0-----:R-:W-:Y:S05]  /*1440*/  @!P0 BRA `(.L_x_56) ;  /* 0x0000000000188947 */ /* 0x001fea0003800000 */
.L_x_57:
[----:B------:R-:W2:Y:S02]  /*1450*/  LD.E R16, [R18+0x14] ;  /* 0x0000001412107980 */ /* 0x000ea40000100900 */
[----:B--2---:R-:W-:-:S06]  /*1460*/  FADD R17, R21, R16 ;  /* 0x0000001015117221 */ /* 0x004fcc0000000000 */
[----:B------:R-:W2:Y:S02]  /*1470*/  ATOM.E.CAST.SPIN PT, R17, [R18+0x14], R16, R17 ;  /* 0x000014101211738b */ /* 0x000ea400019e0111 */
[----:B--2---:R-:W-:-:S13]  /*1480*/  ISETP.EQ.U32.AND P0, PT, R17, 0x1, PT ;  /* 0x000000011100780c */ /* 0x004fda0003f02070 */
[----:B------:R-:W-:Y:S05]  /*1490*/  @!P0 BRA `(.L_x_57) ;  /* 0xfffffffc00ec8947 */ /* 0x000fea000383ffff */
[----:B------:R-:W-:Y:S05]  /*14a0*/  BRA `(.L_x_53) ;  /* 0x00000000000c7947 */ /* 0x000fea0003800000 */
.L_x_56:
[----:B------:R-:W2:Y:S02]  /*14b0*/  LD.E R16, desc[UR6][R18.64+0x14] ;  /* 0x0000140612107980 */ /* 0x000ea4000c101900 */
[----:B--2---:R-:W-:-:S05]  /*14c0*/  FADD R17, R21, R16 ;  /* 0x0000001015117221 */ /* 0x004fca0000000000 */
[----:B------:R0:W-:Y:S02]  /*14d0*/  ST.E desc[UR6][R18.64+0x14], R17 ;  /* 0x0000141112007985 */ /* 0x0001e4000c101906 */
.L_x_53:
[----:B------:R-:W-:Y:S05]  /*14e0*/  BSYNC.RECONVERGENT B3 ;  /* 0x0000000000037941 */ /* 0x000fea0003800200 */
.L_x_52:
        /* <DEDUP_REMOVED lines=13> */
.L_x_61:
[----:B------:R-:W0:Y:S02]  /*15c0*/  LDS R16, [R18+0x18] ;  /* 0x0000180012107984 */ /* 0x000e240000000800 */
[----:B0-----:R-:W-:-:S05]  /*15d0*/  FADD R17, R21, R16 ;  /* 0x0000001015117221 */ /* 0x001fca0000000000 */
[----:B------:R-:W0:Y:S02]  /*15e0*/  ATOMS.CAST.SPIN P0, [R18+0x18], R16, R17 ;  /* 0x000018101200758d */ /* 0x000e240001800011 */
[----:B0-----:R-:W-:Y:S05]  /*15f0*/  @!P0 BRA `(.L_x_61) ;  /* 0xfffffffc00f08947 */ /* 0x001fea000383ffff */
[----:B------:R-:W-:Y:S05]  /*1600*/  BRA `(.L_x_59) ;  /* 0x00000000002c7947 */ /* 0x000fea0003800000 */
.L_x_60:
[----:B------:R-:W0:Y:S02]  /*1610*/  QSPC.E.D P0, RZ, [R18+0x18] ;  /* 0x0000180012ff73aa */ /* 0x000e240000000700 */
[----:B0-----:R-:W-:Y:S05]  /*1620*/  @!P0 BRA `(.L_x_62) ;  /* 0x0000000000188947 */ /* 0x001fea0003800000 */
.L_x_63:
[----:B------:R-:W2:Y:S02]  /*1630*/  LD.E R16, [R18+0x18] ;  /* 0x0000001812107980 */ /* 0x000ea40000100900 */
[----:B--2---:R-:W-:-:S06]  /*1640*/  FADD R17, R21, R16 ;  /* 0x0000001015117221 */ /* 0x004fcc0000000000 */
[----:B------:R-:W2:Y:S02]  /*1650*/  ATOM.E.CAST.SPIN PT, R17, [R18+0x18], R16, R17 ;  /* 0x000018101211738b */ /* 0x000ea400019e0111 */
[----:B--2---:R-:W-:-:S13]  /*1660*/  ISETP.EQ.U32.AND P0, PT, R17, 0x1, PT ;  /* 0x000000011100780c */ /* 0x004fda0003f02070 */
[----:B------:R-:W-:Y:S05]  /*1670*/  @!P0 BRA `(.L_x_63) ;  /* 0xfffffffc00ec8947 */ /* 0x000fea000383ffff */
[----:B------:R-:W-:Y:S05]  /*1680*/  BRA `(.L_x_59) ;  /* 0x00000000000c7947 */ /* 0x000fea0003800000 */
.L_x_62:
[----:B------:R-:W2:Y:S02]  /*1690*/  LD.E R16, desc[UR6][R18.64+0x18] ;  /* 0x0000180612107980 */ /* 0x000ea4000c101900 */
[----:B--2---:R-:W-:-:S05]  /*16a0*/  FADD R17, R21, R16 ;  /* 0x0000001015117221 */ /* 0x004fca0000000000 */
[----:B------:R0:W-:Y:S02]  /*16b0*/  ST.E desc[UR6][R18.64+0x18], R17 ;  /* 0x0000181112007985 */ /* 0x0001e4000c101906 */
.L_x_59:
[----:B------:R-:W-:Y:S05]  /*16c0*/  BSYNC.RECONVERGENT B3 ;  /* 0x0000000000037941 */ /* 0x000fea0003800200 */
.L_x_58:
        /* <DEDUP_REMOVED lines=13> */
.L_x_67:
[----:B------:R-:W0:Y:S02]  /*17a0*/  LDS R16, [R18+0x1c] ;  /* 0x00001c0012107984 */ /* 0x000e240000000800 */
[----:B0-----:R-:W-:-:S05]  /*17b0*/  FADD R17, R21, R16 ;  /* 0x0000001015117221 */ /* 0x001fca0000000000 */
[----:B------:R-:W0:Y:S02]  /*17c0*/  ATOMS.CAST.SPIN P0, [R18+0x1c], R16, R17 ;  /* 0x00001c101200758d */ /* 0x000e240001800011 */
[----:B0-----:R-:W-:Y:S05]  /*17d0*/  @!P0 BRA `(.L_x_67) ;  /* 0xfffffffc00f08947 */ /* 0x001fea000383ffff */
[----:B------:R-:W-:Y:S05]  /*17e0*/  BRA `(.L_x_65) ;  /* 0x00000000002c7947 */ /* 0x000fea0003800000 */
.L_x_66:
[----:B------:R-:W0:Y:S02]  /*17f0*/  QSPC.E.D P0, RZ, [R18+0x1c] ;  /* 0x00001c0012ff73aa */ /* 0x000e240000000700 */
[----:B0-----:R-:W-:Y:S05]  /*1800*/  @!P0 BRA `(.L_x_68) ;  /* 0x0000000000188947 */ /* 0x001fea0003800000 */
.L_x_69:
[----:B------:R-:W2:Y:S02]  /*1810*/  LD.E R16, [R18+0x1c] ;  /* 0x0000001c12107980 */ /* 0x000ea40000100900 */
[----:B--2---:R-:W-:-:S06]  /*1820*/  FADD R17, R21, R16 ;  /* 0x0000001015117221 */ /* 0x004fcc0000000000 */
[----:B------:R-:W2:Y:S02]  /*1830*/  ATOM.E.CAST.SPIN PT, R17, [R18+0x1c], R16, R17 ;  /* 0x00001c101211738b */ /* 0x000ea400019e0111 */
[----:B--2---:R-:W-:-:S13]  /*1840*/  ISETP.EQ.U32.AND P0, PT, R17, 0x1, PT ;  /* 0x000000011100780c */ /* 0x004fda0003f02070 */
[----:B------:R-:W-:Y:S05]  /*1850*/  @!P0 BRA `(.L_x_69) ;  /* 0xfffffffc00ec8947 */ /* 0x000fea000383ffff */
[----:B------:R-:W-:Y:S05]  /*1860*/  BRA `(.L_x_65) ;  /* 0x00000000000c7947 */ /* 0x000fea0003800000 */
.L_x_68:
[----:B------:R-:W2:Y:S02]  /*1870*/  LD.E R16, desc[UR6][R18.64+0x1c] ;  /* 0x00001c0612107980 */ /* 0x000ea4000c101900 */
[----:B--2---:R-:W-:-:S05]  /*1880*/  FADD R17, R21, R16 ;  /* 0x0000001015117221 */ /* 0x004fca0000000000 */
[----:B------:R0:W-:Y:S02]  /*1890*/  ST.E desc[UR6][R18.64+0x1c], R17 ;  /* 0x00001c1112007985 */ /* 0x0001e4000c101906 */
.L_x_65:
[----:B------:R-:W-:Y:S05]  /*18a0*/  BSYNC.RECONVERGENT B3 ;  /* 0x0000000000037941 */ /* 0x000fea0003800200 */
.L_x_64:
        /* <DEDUP_REMOVED lines=13> */
.L_x_73:
[----:B------:R-:W0:Y:S02]  /*1980*/  LDS R16, [R18+0x20] ;  /* 0x0000200012107984 */ /* 0x000e240000000800 */
[----:B0-----:R-:W-:-:S05]  /*1990*/  FADD R17, R21, R16 ;  /* 0x0000001015117221 */ /* 0x001fca0000000000 */
[----:B------:R-:W0:Y:S02]  /*19a0*/  ATOMS.CAST.SPIN P0, [R18+0x20], R16, R17 ;  /* 0x000020101200758d */ /* 0x000e240001800011 */
[----:B0-----:R-:W-:Y:S05]  /*19b0*/  @!P0 BRA `(.L_x_73) ;  /* 0xfffffffc00f08947 */ /* 0x001fea000383ffff */
[----:B------:R-:W-:Y:S05]  /*19c0*/  BRA `(.L_x_71) ;  /* 0x00000000002c7947 */ /* 0x000fea0003800000 */
.L_x_72:
[----:B------:R-:W0:Y:S02]  /*19d0*/  QSPC.E.D P0, RZ, [R18+0x20] ;  /* 0x0000200012ff73aa */ /* 0x000e240000000700 */
[----:B0-----:R-:W-:Y:S05]  /*19e0*/  @!P0 BRA `(.L_x_74) ;  /* 0x0000000000188947 */ /* 0x001fea0003800000 */
.L_x_75:
[----:B------:R-:W2:Y:S02]  /*19f0*/  LD.E R16, [R18+0x20] ;  /* 0x0000002012107980 */ /* 0x000ea40000100900 */
[----:B--2---:R-:W-:-:S06]  /*1a00*/  FADD R17, R21, R16 ;  /* 0x0000001015117221 */ /* 0x004fcc0000000000 */
[----:B------:R-:W2:Y:S02]  /*1a10*/  ATOM.E.CAST.SPIN PT, R17, [R18+0x20], R16, R17 ;  /* 0x000020101211738b */ /* 0x000ea400019e0111 */
[----:B--2---:R-:W-:-:S13]  /*1a20*/  ISETP.EQ.U32.AND P0, PT, R17, 0x1, PT ;  /* 0x000000011100780c */ /* 0x004fda0003f02070 */
[----:B------:R-:W-:Y:S05]  /*1a30*/  @!P0 BRA `(.L_x_75) ;  /* 0xfffffffc00ec8947 */ /* 0x000fea000383ffff */
[----:B------:R-:W-:Y:S05]  /*1a40*/  BRA `(.L_x_71) ;  /* 0x00000000000c7947 */ /* 0x000fea0003800000 */
.L_x_74:
[----:B------:R-:W2:Y:S02]  /*1a50*/  LD.E R16, desc[UR6][R18.64+0x20] ;  /* 0x0000200612107980 */ /* 0x000ea4000c101900 */
[----:B--2---:R-:W-:-:S05]  /*1a60*/  FADD R17, R21, R16 ;  /* 0x0000001015117221 */ /* 0x004fca0000000000 */
[----:B------:R0:W-:Y:S02]  /*1a70*/  ST.E desc[UR6][R18.64+0x20], R17 ;  /* 0x0000201112007985 */ /* 0x0001e4000c101906 */
.L_x_71:
[----:B------:R-:W-:Y:S05]  /*1a80*/  BSYNC.RECONVERGENT B3 ;  /* 0x0000000000037941 */ /* 0x000fea0003800200 */
.L_x_70:
        /* <DEDUP_REMOVED lines=13> */
.L_x_79:
[----:B------:R-:W0:Y:S02]  /*1b60*/  LDS R16, [R18+0x24] ;  /* 0x0000240012107984 */ /* 0x000e240000000800 */
[----:B0-----:R-:W-:-:S05]  /*1b70*/  FADD R17, R21, R16 ;  /* 0x0000001015117221 */ /* 0x001fca0000000000 */
[----:B------:R-:W0:Y:S02]  /*1b80*/  ATOMS.CAST.SPIN P0, [R18+0x24], R16, R17 ;  /* 0x000024101200758d */ /* 0x000e240001800011 */
[----:B0-----:R-:W-:Y:S05]  /*1b90*/  @!P0 BRA `(.L_x_79) ;  /* 0xfffffffc00f08947 */ /* 0x001fea000383ffff */
[----:B------:R-:W-:Y:S05]  /*1ba0*/  BRA `(.L_x_77) ;  /* 0x00000000002c7947 */ /* 0x000fea0003800000 */
.L_x_78:
[----:B------:R-:W0:Y:S02]  /*1bb0*/  QSPC.E.D P0, RZ, [R18+0x24] ;  /* 0x0000240012ff73aa */ /* 0x000e240000000700 */
[----:B0-----:R-:W-:Y:S05]  /*1bc0*/  @!P0 BRA `(.L_x_80) ;  /* 0x0000000000188947 */ /* 0x001fea0003800000 */
.L_x_81:
[----:B------:R-:W2:Y:S02]  /*1bd0*/  LD.E R16, [R18+0x24] ;  /* 0x0000002412107980 */ /* 0x000ea40000100900 */
[----:B--2---:R-:W-:-:S06]  /*1be0*/  FADD R17, R21, R16 ;  /* 0x0000001015117221 */ /* 0x004fcc0000000000 */
[----:B------:R-:W2:Y:S02]  /*1bf0*/  ATOM.E.CAST.SPIN PT, R17, [R18+0x24], R16, R17 ;  /* 0x000024101211738b */ /* 0x000ea400019e0111 */
[----:B--2---:R-:W-:-:S13]  /*1c00*/  ISETP.EQ.U32.AND P0, PT, R17, 0x1, PT ;  /* 0x000000011100780c */ /* 0x004fda0003f02070 */
[----:B------:R-:W-:Y:S05]  /*1c10*/  @!P0 BRA `(.L_x_81) ;  /* 0xfffffffc00ec8947 */ /* 0x000fea000383ffff */
[----:B------:R-:W-:Y:S05]  /*1c20*/  BRA `(.L_x_77) ;  /* 0x00000000000c7947 */ /* 0x000fea0003800000 */
.L_x_80:
[----:B------:R-:W2:Y:S02]  /*1c30*/  LD.E R16, desc[UR6][R18.64+0x24] ;  /* 0x0000240612107980 */ /* 0x000ea4000c101900 */
[----:B--2---:R-:W-:-:S05]  /*1c40*/  FADD R17, R21, R16 ;  /* 0x0000001015117221 */ /* 0x004fca0000000000 */
[----:B------:R0:W-:Y:S02]  /*1c50*/  ST.E desc[UR6][R18.64+0x24], R17 ;  /* 0x0000241112007985 */ /* 0x0001e4000c101906 */
.L_x_77:
[----:B------:R-:W-:Y:S05]  /*1c60*/  BSYNC.RECONVERGENT B3 ;  /* 0x0000000000037941 */ /* 0x000fea0003800200 */
.L_x_76:
        /* <DEDUP_REMOVED lines=13> */
.L_x_85:
[----:B------:R-:W0:Y:S02]  /*1d40*/  LDS R16, [R18+0x28] ;  /* 0x0000280012107984 */ /* 0x000e240000000800 */
[----:B0-----:R-:W-:-:S05]  /*1d50*/  FADD R17, R21, R16 ;  /* 0x0000001015117221 */ /* 0x001fca0000000000 */
[----:B------:R-:W0:Y:S02]  /*1d60*/  ATOMS.CAST.SPIN P0, [R18+0x28], R16, R17 ;  /* 0x000028101200758d */ /* 0x000e240001800011 */
[----:B0-----:R-:W-:Y:S05]  /*1d70*/  @!P0 BRA `(.L_x_85) ;  /* 0xfffffffc00f08947 */ /* 0x001fea000383ffff */
[----:B------:R-:W-:Y:S05]  /*1d80*/  BRA `(.L_x_83) ;  /* 0x00000000002c7947 */ /* 0x000fea0003800000 */
.L_x_84:
[----:B------:R-:W0:Y:S02]  /*1d90*/  QSPC.E.D P0, RZ, [R18+0x28] ;  /* 0x0000280012ff73aa */ /* 0x000e240000000700 */
[----:B0-----:R-:W-:Y:S05]  /*1da0*/  @!P0 BRA `(.L_x_86) ;  /* 0x0000000000188947 */ /* 0x001fea0003800000 */
.L_x_87:
[----:B------:R-:W2:Y:S02]  /*1db0*/  LD.E R16, [R18+0x28] ;  /* 0x0000002812107980 */ /* 0x000ea40000100900 */
[----:B--2---:R-:W-:-:S06]  /*1dc0*/  FADD R17, R21, R16 ;  /* 0x0000001015117221 */ /* 0x004fcc0000000000 */
[----:B------:R-:W2:Y:S02]  /*1dd0*/  ATOM.E.CAST.SPIN PT, R17, [R18+0x28], R16, R17 ;  /* 0x000028101211738b */ /* 0x000ea400019e0111 */
[----:B--2---:R-:W-:-:S13]  /*1de0*/  ISETP.EQ.U32.AND P0, PT, R17, 0x1, PT ;  /* 0x000000011100780c */ /* 0x004fda0003f02070 */
[----:B------:R-:W-:Y:S05]  /*1df0*/  @!P0 BRA `(.L_x_87) ;  /* 0xfffffffc00ec8947 */ /* 0x000fea000383ffff */
[----:B------:R-:W-:Y:S05]  /*1e00*/  BRA `(.L_x_83) ;  /* 0x00000000000c7947 */ /* 0x000fea0003800000 */
.L_x_86:
[----:B------:R-:W2:Y:S02]  /*1e10*/  LD.E R16, desc[UR6][R18.64+0x28] ;  /* 0x0000280612107980 */ /* 0x000ea4000c101900 */
[----:B--2---:R-:W-:-:S05]  /*1e20*/  FADD R17, R21, R16 ;  /* 0x0000001015117221 */ /* 0x004fca0000000000 */
[----:B------:R0:W-:Y:S02]  /*1e30*/  ST.E desc[UR6][R18.64+0x28], R17 ;  /* 0x0000281112007985 */ /* 0x0001e4000c101906 */
.L_x_83:
[----:B------:R-:W-:Y:S05]  /*1e40*/  BSYNC.RECONVERGENT B3 ;  /* 0x0000000000037941 */ /* 0x000fea0003800200 */
.L_x_82:
        /* <DEDUP_REMOVED lines=13> */
.L_x_91:
[----:B------:R-:W0:Y:S02]  /*1f20*/  LDS R16, [R18+0x2c] ;  /* 0x00002c0012107984 */ /* 0x000e240000000800 */
[----:B0-----:R-:W-:-:S05]  /*1f30*/  FADD R17, R21, R16 ;  /* 0x0000001015117221 */ /* 0x001fca0000000000 */
[----:B------:R-:W0:Y:S02]  /*1f40*/  ATOMS.CAST.SPIN P0, [R18+0x2c], R16, R17 ;  /* 0x00002c101200758d */ /* 0x000e240001800011 */
[----:B0-----:R-:W-:Y:S05]  /*1f50*/  @!P0 BRA `(.L_x_91) ;  /* 0xfffffffc00f08947 */ /* 0x001fea000383ffff */
[----:B------:R-:W-:Y:S05]  /*1f60*/  BRA `(.L_x_89) ;  /* 0x00000000002c7947 */ /* 0x000fea0003800000 */
.L_x_90:
[----:B------:R-:W0:Y:S02]  /*1f70*/  QSPC.E.D P0, RZ, [R18+0x2c] ;  /* 0x00002c0012ff73aa */ /* 0x000e240000000700 */
[----:B0-----:R-:W-:Y:S05]  /*1f80*/  @!P0 BRA `(.L_x_92) ;  /* 0x0000000000188947 */ /* 0x001fea0003800000 */
.L_x_93:
[----:B------:R-:W2:Y:S02]  /*1f90*/  LD.E R16, [R18+0x2c] ;  /* 0x0000002c12107980 */ /* 0x000ea40000100900 */
[----:B--2---:R-:W-:-:S06]  /*1fa0*/  FADD R17, R21, R16 ;  /* 0x0000001015117221 */ /* 0x004fcc0000000000 */
[----:B------:R-:W2:Y:S02]  /*1fb0*/  ATOM.E.CAST.SPIN PT, R17, [R18+0x2c], R16, R17 ;  /* 0x00002c101211738b */ /* 0x000ea400019e0111 */
[----:B--2---:R-:W-:-:S13]  /*1fc0*/  ISETP.EQ.U32.AND P0, PT, R17, 0x1, PT ;  /* 0x000000011100780c */ /* 0x004fda0003f02070 */
[----:B------:R-:W-:Y:S05]  /*1fd0*/  @!P0 BRA `(.L_x_93) ;  /* 0xfffffffc00ec8947 */ /* 0x000fea000383ffff */
[----:B------:R-:W-:Y:S05]  /*1fe0*/  BRA `(.L_x_89) ;  /* 0x00000000000c7947 */ /* 0x000fea0003800000 */
.L_x_92:
[----:B------:R-:W2:Y:S02]  /*1ff0*/  LD.E R16, desc[UR6][R18.64+0x2c] ;  /* 0x00002c0612107980 */ /* 0x000ea4000c101900 */
[----:B--2---:R-:W-:-:S05]  /*2000*/  FADD R17, R21, R16 ;  /* 0x0000001015117221 */ /* 0x004fca0000000000 */
[----:B------:R0:W-:Y:S02]  /*2010*/  ST.E desc[UR6][R18.64+0x2c], R17 ;  /* 0x00002c1112007985 */ /* 0x0001e4000c101906 */
.L_x_89:
[----:B------:R-:W-:Y:S05]  /*2020*/  BSYNC.RECONVERGENT B3 ;  /* 0x0000000000037941 */ /* 0x000fea0003800200 */
.L_x_88:
        /* <DEDUP_REMOVED lines=13> */
.L_x_97:
[----:B------:R-:W0:Y:S02]  /*2100*/  LDS R16, [R18+0x30] ;  /* 0x0000300012107984 */ /* 0x000e240000000800 */
[----:B0-----:R-:W-:-:S05]  /*2110*/  FADD R17, R21, R16 ;  /* 0x0000001015117221 */ /* 0x001fca0000000000 */
[----:B------:R-:W0:Y:S02]  /*2120*/  ATOMS.CAST.SPIN P0, [R18+0x30], R16, R17 ;  /* 0x000030101200758d */ /* 0x000e240001800011 */
[----:B0-----:R-:W-:Y:S05]  /*2130*/  @!P0 BRA `(.L_x_97) ;  /* 0xfffffffc00f08947 */ /* 0x001fea000383ffff */
[----:B------:R-:W-:Y:S05]  /*2140*/  BRA `(.L_x_95) ;  /* 0x00000000002c7947 */ /* 0x000fea0003800000 */
.L_x_96:
[----:B------:R-:W0:Y:S02]  /*2150*/  QSPC.E.D P0, RZ, [R18+0x30] ;  /* 0x0000300012ff73aa */ /* 0x000e240000000700 */
[----:B0-----:R-:W-:Y:S05]  /*2160*/  @!P0 BRA `(.L_x_98) ;  /* 0x0000000000188947 */ /* 0x001fea0003800000 */
.L_x_99:
[----:B------:R-:W2:Y:S02]  /*2170*/  LD.E R16, [R18+0x30] ;  /* 0x0000003012107980 */ /* 0x000ea40000100900 */
[----:B--2---:R-:W-:-:S06]  /*2180*/  FADD R17, R21, R16 ;  /* 0x0000001015117221 */ /* 0x004fcc0000000000 */
[----:B------:R-:W2:Y:S02]  /*2190*/  ATOM.E.CAST.SPIN PT, R17, [R18+0x30], R16, R17 ;  /* 0x000030101211738b */ /* 0x000ea400019e0111 */
[----:B--2---:R-:W-:-:S13]  /*21a0*/  ISETP.EQ.U32.AND P0, PT, R17, 0x1, PT ;  /* 0x000000011100780c */ /* 0x004fda0003f02070 */
[----:B------:R-:W-:Y:S05]  /*21b0*/  @!P0 BRA `(.L_x_99) ;  /* 0xfffffffc00ec8947 */ /* 0x000fea000383ffff */
[----:B------:R-:W-:Y:S05]  /*21c0*/  BRA `(.L_x_95) ;  /* 0x00000000000c7947 */ /* 0x000fea0003800000 */
.L_x_98:
[----:B------:R-:W2:Y:S02]  /*21d0*/  LD.E R16, desc[UR6][R18.64+0x30] ;  /* 0x0000300612107980 */ /* 0x000ea4000c101900 */
[----:B--2---:R-:W-:-:S05]  /*21e0*/  FADD R17, R21, R16 ;  /* 0x0000001015117221 */ /* 0x004fca0000000000 */
[----:B------:R0:W-:Y:S02]  /*21f0*/  ST.E desc[UR6][R18.64+0x30], R17 ;  /* 0x0000301112007985 */ /* 0x0001e4000c101906 */
.L_x_95:
[----:B------:R-:W-:Y:S05]  /*2200*/  BSYNC.RECONVERGENT B3 ;  /* 0x0000000000037941 */ /* 0x000fea0003800200 */
.L_x_94:
        /* <DEDUP_REMOVED lines=13> */
.L_x_103:
[----:B------:R-:W0:Y:S02]  /*22e0*/  LDS R16, [R18+0x34] ;  /* 0x0000340012107984 */ /* 0x000e240000000800 */
[----:B0-----:R-:W-:-:S05]  /*22f0*/  FADD R17, R21, R16 ;  /* 0x0000001015117221 */ /* 0x001fca0000000000 */
[----:B------:R-:W0:Y:S02]  /*2300*/  ATOMS.CAST.SPIN P0, [R18+0x34], R16, R17 ;  /* 0x000034101200758d */ /* 0x000e240001800011 */
[----:B0-----:R-:W-:Y:S05]  /*2310*/  @!P0 BRA `(.L_x_103) ;  /* 0xfffffffc00f08947 */ /* 0x001fea000383ffff */
[----:B------:R-:W-:Y:S05]  /*2320*/  BRA `(.L_x_101) ;  /* 0x00000000002c7947 */ /* 0x000fea0003800000 */
.L_x_102:
[----:B------:R-:W0:Y:S02]  /*2330*/  QSPC.E.D P0, RZ, [R16+0x34] ;  /* 0x0000340010ff73aa */ /* 0x000e240000000700 */
[----:B0-----:R-:W-:Y:S05]  /*2340*/  @!P0 BRA `(.L_x_104) ;  /* 0x0000000000188947 */ /* 0x001fea0003800000 */
.L_x_105:
[----:B------:R-:W2:Y:S02]  /*2350*/  LD.E R18, [R16+0x34] ;  /* 0x0000003410127980 */ /* 0x000ea40000100900 */
[----:B--2---:R-:W-:-:S06]  /*2360*/  FADD R19, R21, R18 ;  /* 0x0000001215137221 */ /* 0x004fcc0000000000 */
[----:B------:R-:W2:Y:S02]  /*2370*/  ATOM.E.CAST.SPIN PT, R19, [R16+0x34], R18, R19 ;  /* 0x000034121013738b */ /* 0x000ea400019e0113 */
[----:B--2---:R-:W-:-:S13]  /*2380*/  ISETP.EQ.U32.AND P0, PT, R19, 0x1, PT ;  /* 0x000000011300780c */ /* 0x004fda0003f02070 */
[----:B------:R-:W-:Y:S05]  /*2390*/  @!P0 BRA `(.L_x_105) ;  /* 0xfffffffc00ec8947 */ /* 0x000fea000383ffff */
[----:B------:R-:W-:Y:S05]  /*23a0*/  BRA `(.L_x_101) ;  /* 0x00000000000c7947 */ /* 0x000fea0003800000 */
.L_x_104:
[----:B------:R-:W2:Y:S02]  /*23b0*/  LD.E R18, desc[UR6][R16.64+0x34] ;  /* 0x0000340610127980 */ /* 0x000ea4000c101900 */
[----:B--2---:R-:W-:-:S05]  /*23c0*/  FADD R19, R21, R18 ;  /* 0x0000001215137221 */ /* 0x004fca0000000000 */
[----:B------:R0:W-:Y:S02]  /*23d0*/  ST.E desc[UR6][R16.64+0x34], R19 ;  /* 0x0000341310007985 */ /* 0x0001e4000c101906 */
.L_x_101:
[----:B------:R-:W-:Y:S05]  /*23e0*/  BSYNC.RECONVERGENT B3 ;  /* 0x0000000000037941 */ /* 0x000fea0003800200 */
.L_x_100:
        /* <DEDUP_REMOVED lines=13> */
.L_x_109:
[----:B------:R-:W0:Y:S02]  /*24c0*/  LDS R16, [R18+0x38] ;  /* 0x0000380012107984 */ /* 0x000e240000000800 */
[----:B0-----:R-:W-:-:S05]  /*24d0*/  FADD R17, R21, R16 ;  /* 0x0000001015117221 */ /* 0x001fca0000000000 */
[----:B------:R-:W0:Y:S02]  /*24e0*/  ATOMS.CAST.SPIN P0, [R18+0x38], R16, R17 ;  /* 0x000038101200758d */ /* 0x000e240001800011 */
[----:B0-----:R-:W-:Y:S05]  /*24f0*/  @!P0 BRA `(.L_x_109) ;  /* 0xfffffffc00f08947 */ /* 0x001fea000383ffff */
[----:B------:R-:W-:Y:S05]  /*2500*/  BRA `(.L_x_107) ;  /* 0x00000000002c7947 */ /* 0x000fea0003800000 */
.L_x_108:
[----:B------:R-:W0:Y:S02]  /*2510*/  QSPC.E.D P0, RZ, [R16+0x38] ;  /* 0x0000380010ff73aa */ /* 0x000e240000000700 */
[----:B0-----:R-:W-:Y:S05]  /*2520*/  @!P0 BRA `(.L_x_110) ;  /* 0x0000000000188947 */ /* 0x001fea0003800000 */
.L_x_111:
[----:B------:R-:W2:Y:S02]  /*2530*/  LD.E R18, [R16+0x38] ;  /* 0x0000003810127980 */ /* 0x000ea40000100900 */
[----:B--2---:R-:W-:-:S06]  /*2540*/  FADD R19, R21, R18 ;  /* 0x0000001215137221 */ /* 0x004fcc0000000000 */
[----:B------:R-:W2:Y:S02]  /*2550*/  ATOM.E.CAST.SPIN PT, R19, [R16+0x38], R18, R19 ;  /* 0x000038121013738b */ /* 0x000ea400019e0113 */
[----:B--2---:R-:W-:-:S13]  /*2560*/  ISETP.EQ.U32.AND P0, PT, R19, 0x1, PT ;  /* 0x000000011300780c */ /* 0x004fda0003f02070 */
[----:B------:R-:W-:Y:S05]  /*2570*/  @!P0 BRA `(.L_x_111) ;  /* 0xfffffffc00ec8947 */ /* 0x000fea000383ffff */
[----:B------:R-:W-:Y:S05]  /*2580*/  BRA `(.L_x_107) ;  /* 0x00000000000c7947 */ /* 0x000fea0003800000 */
.L_x_110:
[----:B------:R-:W2:Y:S02]  /*2590*/  LD.E R18, desc[UR6][R16.64+0x38] ;  /* 0x0000380610127980 */ /* 0x000ea4000c101900 */
[----:B--2---:R-:W-:-:S05]  /*25a0*/  FADD R19, R21, R18 ;  /* 0x0000001215137221 */ /* 0x004fca0000000000 */
[----:B------:R0:W-:Y:S02]  /*25b0*/  ST.E desc[UR6][R16.64+0x38], R19 ;  /* 0x0000381310007985 */ /* 0x0001e4000c101906 */
.L_x_107:
[----:B------:R-:W-:Y:S05]  /*25c0*/  BSYNC.RECONVERGENT B3 ;  /* 0x0000000000037941 */ /* 0x000fea0003800200 */
.L_x_106:
        /* <DEDUP_REMOVED lines=13> */
.L_x_115:
[----:B------:R-:W0:Y:S02]  /*26a0*/  LDS R16, [R18+0x3c] ;  /* 0x00003c0012107984 */ /* 0x000e240000000800 */
[----:B0-----:R-:W-:-:S05]  /*26b0*/  FADD R17, R21, R16 ;  /* 0x0000001015117221 */ /* 0x001fca0000000000 */
[----:B------:R-:W0:Y:S02]  /*26c0*/  ATOMS.CAST.SPIN P0, [R18+0x3c], R16, R17 ;  /* 0x00003c101200758d */ /* 0x000e240001800011 */
[----:B0-----:R-:W-:Y:S05]  /*26d0*/  @!P0 BRA `(.L_x_115) ;  /* 0xfffffffc00f08947 */ /* 0x001fea000383ffff */
[----:B------:R-:W-:Y:S05]  /*26e0*/  BRA `(.L_x_113) ;  /* 0x00000000002c7947 */ /* 0x000fea0003800000 */
.L_x_114:
[----:B------:R-:W0:Y:S02]  /*26f0*/  QSPC.E.D P0, RZ, [R16+0x3c] ;  /* 0x00003c0010ff73aa */ /* 0x000e240000000700 */
[----:B0-----:R-:W-:Y:S05]  /*2700*/  @!P0 BRA `(.L_x_116) ;  /* 0x0000000000188947 */ /* 0x001fea0003800000 */
.L_x_117:
[----:B------:R-:W2:Y:S02]  /*2710*/  LD.E R18, [R16+0x3c] ;  /* 0x0000003c10127980 */ /* 0x000ea40000100900 */
[----:B--2---:R-:W-:-:S06]  /*2720*/  FADD R19, R21, R18 ;  /* 0x0000001215137221 */ /* 0x004fcc0000000000 */
[----:B------:R-:W2:Y:S02]  /*2730*/  ATOM.E.CAST.SPIN PT, R19, [R16+0x3c], R18, R19 ;  /* 0x00003c121013738b */ /* 0x000ea400019e0113 */
[----:B--2---:R-:W-:-:S13]  /*2740*/  ISETP.EQ.U32.AND P0, PT, R19, 0x1, PT ;  /* 0x000000011300780c */ /* 0x004fda0003f02070 */
[----:B------:R-:W-:Y:S05]  /*2750*/  @!P0 BRA `(.L_x_117) ;  /* 0xfffffffc00ec8947 */ /* 0x000fea000383ffff */
[----:B------:R-:W-:Y:S05]  /*2760*/  BRA `(.L_x_113) ;  /* 0x00000000000c7947 */ /* 0x000fea0003800000 */
.L_x_116:
[----:B------:R-:W2:Y:S02]  /*2770*/  LD.E R18, desc[UR6][R16.64+0x3c] ;  /* 0x00003c0610127980 */ /* 0x000ea4000c101900 */
[----:B--2---:R-:W-:-:S05]  /*2780*/  FADD R19, R21, R18 ;  /* 0x0000001215137221 */ /* 0x004fca0000000000 */
[----:B------:R0:W-:Y:S02]  /*2790*/  ST.E desc[UR6][R16.64+0x3c], R19 ;  /* 0x00003c1310007985 */ /* 0x0001e4000c101906 */
.L_x_113:
[----:B------:R-:W-:Y:S05]  /*27a0*/  BSYNC.RECONVERGENT B3 ;  /* 0x0000000000037941 */ /* 0x000fea0003800200 */
.L_x_112:
[----:B------:R-:W-:Y:S01]  /*27b0*/  VIADD R0, R0, 0x10 ;  /* 0x0000001000007836 */ /* 0x000fe20000000000 */
[----:B------:R-:W-:-:S04]  /*27c0*/  IADD3 R3, P1, PT, R3, 0x40, RZ ;  /* 0x0000004003037810 */ /* 0x000fc80007f3e0ff */
[----:B------:R-:W-:Y:S02]  /*27d0*/  ISETP.NE.AND P0, PT, R0, RZ, PT ;  /* 0x000000ff0000720c */ /* 0x000fe40003f05270 */
[----:B------:R-:W-:-:S11]  /*27e0*/  IADD3.X R2, PT, PT, RZ, R2, RZ, P1, !PT ;  /* 0x00000002ff027210 */ /* 0x000fd60000ffe4ff */
[----:B------:R-:W-:Y:S05]  /*27f0*/  @P0 BRA `(.L_x_118) ;  /* 0xffffffe000680947 */ /* 0x000fea000383ffff */
[----:B------:R-:W-:Y:S05]  /*2800*/  BSYNC B0 ;  /* 0x0000000000007941 */ /* 0x000fea0003800000 */
.L_x_21:
[----:B------:R-:W-:-:S13]  /*2810*/  ISETP.NE.AND P0, PT, R9, RZ, PT ;  /* 0x000000ff0900720c */ /* 0x000fda0003f05270 */
[----:B------:R-:W-:Y:S05]  /*2820*/  @!P0 BRA `(.L_x_20) ;  /* 0x0000001800c88947 */ /* 0x000fea0003800000 */
[----:B------:R-:W-:-:S05]  /*2830*/  VIADD R0, R9, 0xffffffff ;  /* 0xffffffff09007836 */ /* 0x000fca0000000000 */
[----:B------:R-:W-:-:S13]  /*2840*/  ISETP.GE.U32.AND P0, PT, R0, 0x7, PT ;  /* 0x000000070000780c */ /* 0x000fda0003f06070 */
[----:B------:R-:W-:Y:S05]  /*2850*/  @!P0 BRA `(.L_x_119) ;  /* 0x0000000c00848947 */ /* 0x000fea0003800000 */
[----:B0-----:R-:W2:Y:S04]  /*2860*/  LDG.E.64 R16, desc[UR6][R14.64+0x10] ;  /* 0x000010060e107981 */ /* 0x001ea8000c1e1b00 */
[----:B------:R-:W3:Y:S01]  /*2870*/  LDG.E.64 R2, desc[UR6][R12.64+0x8] ;  /* 0x000008060c027981 */ /* 0x000ee2000c1e1b00 */
[----:B--2---:R-:W-:-:S05]  /*2880*/  IMAD.WIDE.U32 R16, R4, 0x4, R16 ;  /* 0x0000000404107825 */ /* 0x004fca00078e0010 */
[----:B------:R-:W2:Y:S01]  /*2890*/  LD.E R19, desc[UR6][R16.64] ;  /* 0x0000000610137980 */ /* 0x000ea2000c101900 */
[----:B---3--:R-:W-:-:S05]  /*28a0*/  IMAD.WIDE.U32 R2, R4, 0x4, R2 ;  /* 0x0000000404027825 */ /* 0x008fca00078e0002 */
[----:B--2---:R0:W-:Y:S01]  /*28b0*/  ATOM.E.ADD.F32.FTZ.RN.STRONG.GPU P0, RZ, desc[UR6][R2.64], R19 ;  /* 0x8000001302ff79a2 */ /* 0x0041e2000c10f306 */
[----:B------:R-:W-:Y:S04]  /*28c0*/  BSSY.RECONVERGENT B0, `(.L_x_120) ;  /* 0x0000015000007945 */ /* 0x000fe80003800200 */
[----:B0-----:R-:W-:Y:S05]  /*28d0*/  @P0 BRA `(.L_x_121) ;  /* 0x00000000004c0947 */ /* 0x001fea0003800000 */
[----:B------:R-:W0:Y:S02]  /*28e0*/  QSPC.E.S P0, RZ, [R2] ;  /* 0x0000000002ff73aa */ /* 0x000e240000000500 */
[----:B0-----:R-:W-:Y:S05]  /*28f0*/  @!P0 BRA `(.L_x_122) ;  /* 0x0000000000188947 */ /* 0x001fea0003800000 */
[----:B------:R-:W-:-:S07]  /*2900*/  MOV R0, R2 ;  /* 0x0000000200007202 */ /* 0x000fce0000000f00 */
.L_x_123:
[----:B------:R-:W0:Y:S02]  /*2910*/  LDS R2, [R0] ;  /* 0x0000000000027984 */ /* 0x000e240000000800 */
[----:B0-----:R-:W-:-:S05]  /*2920*/  FADD R3, R19, R2 ;  /* 0x0000000213037221 */ /* 0x001fca0000000000 */
[----:B------:R-:W0:Y:S02]  /*2930*/  ATOMS.CAST.SPIN P0, [R0], R2, R3 ;  /* 0x000000020000758d */ /* 0x000e240001800003 */
[----:B0-----:R-:W-:Y:S05]  /*2940*/  @!P0 BRA `(.L_x_123) ;  /* 0xfffffffc00f08947 */ /* 0x001fea000383ffff */
[----:B------:R-:W-:Y:S05]  /*2950*/  BRA `(.L_x_121) ;  /* 0x00000000002c7947 */ /* 0x000fea0003800000 */
.L_x_122:
[----:B------:R-:W0:Y:S02]  /*2960*/  QSPC.E.D P0, RZ, [R2] ;  /* 0x0000000002ff73aa */ /* 0x000e240000000700 */
[----:B0-----:R-:W-:Y:S05]  /*2970*/  @!P0 BRA `(.L_x_124) ;  /* 0x0000000000188947 */ /* 0x001fea0003800000 */
.L_x_125:
[----:B------:R-:W2:Y:S02]  /*2980*/  LD.E R16, [R2] ;  /* 0x0000000002107980 */ /* 0x000ea40000100900 */
[----:B--2---:R-:W-:-:S06]  /*2990*/  FADD R17, R19, R16 ;  /* 0x0000001013117221 */ /* 0x004fcc0000000000 */
[----:B------:R-:W2:Y:S02]  /*29a0*/  ATOM.E.CAST.SPIN PT, R17, [R2], R16, R17 ;  /* 0x000000100211738b */ /* 0x000ea400019e0111 */
[----:B--2---:R-:W-:-:S13]  /*29b0*/  ISETP.EQ.U32.AND P0, PT, R17, 0x1, PT ;  /* 0x000000011100780c */ /* 0x004fda0003f02070 */
[----:B------:R-:W-:Y:S05]  /*29c0*/  @!P0 BRA `(.L_x_125) ;  /* 0xfffffffc00ec8947 */ /* 0x000fea000383ffff */
[----:B------:R-:W-:Y:S05]  /*29d0*/  BRA `(.L_x_121) ;  /* 0x00000000000c7947 */ /* 0x000fea0003800000 */
.L_x_124:
[----:B------:R-:W2:Y:S02]  /*29e0*/  LD.E R0, desc[UR6][R2.64] ;  /* 0x0000000602007980 */ /* 0x000ea4000c101900 */
[----:B--2---:R-:W-:-:S05]  /*29f0*/  FADD R17, R19, R0 ;  /* 0x0000000013117221 */ /* 0x004fca0000000000 */
[----:B------:R0:W-:Y:S02]  /*2a00*/  ST.E desc[UR6][R2.64], R17 ;  /* 0x0000001102007985 */ /* 0x0001e4000c101906 */
.L_x_121:
[----:B------:R-:W-:Y:S05]  /*2a10*/  BSYNC.RECONVERGENT B0 ;  /* 0x0000000000007941 */ /* 0x000fea0003800200 */
.L_x_120:
        /* <DEDUP_REMOVED lines=8> */
[----:B------:R-:W0:Y:S02]  /*2aa0*/  QSPC.E.S P0, RZ, [R2+0x4] ;  /* 0x0000040002ff73aa */ /* 0x000e240000000500 */
[----:B0-----:R-:W-:Y:S05]  /*2ab0*/  @!P0 BRA `(.L_x_128) ;  /* 0x0000000000188947 */ /* 0x001fea0003800000 */
[----:B------:R-:W-:-:S07]  /*2ac0*/  MOV R0, R2 ;  /* 0x0000000200007202 */ /* 0x000fce0000000f00 */
.L_x_129:
[----:B------:R-:W0:Y:S02]  /*2ad0*/  LDS R2, [R0+0x4] ;  /* 0x0000040000027984 */ /* 0x000e240000000800 */
[----:B0-----:R-:W-:-:S05]  /*2ae0*/  FADD R3, R19, R2 ;  /* 0x0000000213037221 */ /* 0x001fca0000000000 */
[----:B------:R-:W0:Y:S02]  /*2af0*/  ATOMS.CAST.SPIN P0, [R0+0x4], R2, R3 ;  /* 0x000004020000758d */ /* 0x000e240001800003 */
[----:B0-----:R-:W-:Y:S05]  /*2b00*/  @!P0 BRA `(.L_x_129) ;  /* 0xfffffffc00f08947 */ /* 0x001fea000383ffff */
[----:B------:R-:W-:Y:S05]  /*2b10*/  BRA `(.L_x_127) ;  /* 0x00000000002c7947 */ /* 0x000fea0003800000 */
.L_x_128:
[----:B------:R-:W0:Y:S02]  /*2b20*/  QSPC.E.D P0, RZ, [R2+0x4] ;  /* 0x0000040002ff73aa */ /* 0x000e240000000700 */
[----:B0-----:R-:W-:Y:S05]  /*2b30*/  @!P0 BRA `(.L_x_130) ;  /* 0x0000000000188947 */ /* 0x001fea0003800000 */
.L_x_131:
[----:B------:R-:W2:Y:S02]  /*2b40*/  LD.E R16, [R2+0x4] ;  /* 0x0000000402107980 */ /* 0x000ea40000100900 */
[----:B--2---:R-:W-:-:S06]  /*2b50*/  FADD R17, R19, R16 ;  /* 0x0000001013117221 */ /* 0x004fcc0000000000 */
[----:B------:R-:W2:Y:S02]  /*2b60*/  ATOM.E.CAST.SPIN PT, R17, [R2+0x4], R16, R17 ;  /* 0x000004100211738b */ /* 0x000ea400019e0111 */
[----:B--2---:R-:W-:-:S13]  /*2b70*/  ISETP.EQ.U32.AND P0, PT, R17, 0x1, PT ;  /* 0x000000011100780c */ /* 0x004fda0003f02070 */
[----:B------:R-:W-:Y:S05]  /*2b80*/  @!P0 BRA `(.L_x_131) ;  /* 0xfffffffc00ec8947 */ /* 0x000fea000383ffff */
[----:B------:R-:W-:Y:S05]  /*2b90*/  BRA `(.L_x_127) ;  /* 0x00000000000c7947 */ /* 0x000fea0003800000 */
.L_x_130:
[----:B------:R-:W2:Y:S02]  /*2ba0*/  LD.E R0, desc[UR6][R2.64+0x4] ;  /* 0x0000040602007980 */ /* 0x000ea4000c101900 */
[----:B--2---:R-:W-:-:S05]  /*2bb0*/  FADD R17, R19, R0 ;  /* 0x0000000013117221 */ /* 0x004fca0000000000 */
[----:B------:R0:W-:Y:S02]  /*2bc0*/  ST.E desc[UR6][R2.64+0x4], R17 ;  /* 0x0000041102007985 */ /* 0x0001e4000c101906 */
.L_x_127:
[----:B------:R-:W-:Y:S05]  /*2bd0*/  BSYNC.RECONVERGENT B0 ;  /* 0x0000000000007941 */ /* 0x000fea0003800200 */
.L_x_126:
        /* <DEDUP_REMOVED lines=11> */
.L_x_135:
[----:B------:R-:W0:Y:S02]  /*2c90*/  LDS R2, [R0+0x8] ;  /* 0x0000080000027984 */ /* 0x000e240000000800 */
[----:B0-----:R-:W-:-:S05]  /*2ca0*/  FADD R3, R19, R2 ;  /* 0x0000000213037221 */ /* 0x001fca0000000000 */
[----:B------:R-:W0:Y:S02]  /*2cb0*/  ATOMS.CAST.SPIN P0, [R0+0x8], R2, R3 ;  /* 0x000008020000758d */ /* 0x000e240001800003 */
[----:B0-----:R-:W-:Y:S05]  /*2cc0*/  @!P0 BRA `(.L_x_135) ;  /* 0xfffffffc00f08947 */ /* 0x001fea000383ffff */
[----:B------:R-:W-:Y:S05]  /*2cd0*/  BRA `(.L_x_133) ;  /* 0x00000000002c7947 */ /* 0x000fea0003800000 */
.L_x_134:
[----:B------:R-:W0:Y:S02]  /*2ce0*/  QSPC.E.D P0, RZ, [R2+0x8] ;  /* 0x0000080002ff73aa */ /* 0x000e240000000700 */
[----:B0-----:R-:W-:Y:S05]  /*2cf0*/  @!P0 BRA `(.L_x_136) ;  /* 0x0000000000188947 */ /* 0x001fea0003800000 */
.L_x_137:
[----:B------:R-:W2:Y:S02]  /*2d00*/  LD.E R16, [R2+0x8] ;  /* 0x0000000802107980 */ /* 0x000ea40000100900 */
[----:B--2---:R-:W-:-:S06]  /*2d10*/  FADD R17, R19, R16 ;  /* 0x0000001013117221 */ /* 0x004fcc0000000000 */
[----:B------:R-:W2:Y:S02]  /*2d20*/  ATOM.E.CAST.SPIN PT, R17, [R2+0x8], R16, R17 ;  /* 0x000008100211738b */ /* 0x000ea400019e0111 */
[----:B--2---:R-:W-:-:S13]  /*2d30*/  ISETP.EQ.U32.AND P0, PT, R17, 0x1, PT ;  /* 0x000000011100780c */ /* 0x004fda0003f02070 */
[----:B------:R-:W-:Y:S05]  /*2d40*/  @!P0 BRA `(.L_x_137) ;  /* 0xfffffffc00ec8947 */ /* 0x000fea000383ffff */
[----:B------:R-:W-:Y:S05]  /*2d50*/  BRA `(.L_x_133) ;  /* 0x00000000000c7947 */ /* 0x000fea0003800000 */
.L_x_136:
[----:B------:R-:W2:Y:S02]  /*2d60*/  LD.E R0, desc[UR6][R2.64+0x8] ;  /* 0x0000080602007980 */ /* 0x000ea4000c101900 */
[----:B--2---:R-:W-:-:S05]  /*2d70*/  FADD R17, R19, R0 ;  /* 0x0000000013117221 */ /* 0x004fca0000000000 */
[----:B------:R0:W-:Y:S02]  /*2d80*/  ST.E desc[UR6][R2.64+0x8], R17 ;  /* 0x0000081102007985 */ /* 0x0001e4000c101906 */
.L_x_133:
[----:B------:R-:W-:Y:S05]  /*2d90*/  BSYNC.RECONVERGENT B0 ;  /* 0x0000000000007941 */ /* 0x000fea0003800200 */
.L_x_132:
        /* <DEDUP_REMOVED lines=11> */
.L_x_141:
[----:B------:R-:W0:Y:S02]  /*2e50*/  LDS R2, [R0+0xc] ;  /* 0x00000c0000027984 */ /* 0x000e240000000800 */
[----:B0-----:R-:W-:-:S05]  /*2e60*/  FADD R3, R19, R2 ;  /* 0x0000000213037221 */ /* 0x001fca0000000000 */
[----:B------:R-:W0:Y:S02]  /*2e70*/  ATOMS.CAST.SPIN P0, [R0+0xc], R2, R3 ;  /* 0x00000c020000758d */ /* 0x000e240001800003 */
[----:B0-----:R-:W-:Y:S05]  /*2e80*/  @!P0 BRA `(.L_x_141) ;  /* 0xfffffffc00f08947 */ /* 0x001fea000383ffff */
[----:B------:R-:W-:Y:S05]  /*2e90*/  BRA `(.L_x_139) ;  /* 0x00000000002c7947 */ /* 0x000fea0003800000 */
.L_x_140:
[----:B------:R-:W0:Y:S02]  /*2ea0*/  QSPC.E.D P0, RZ, [R2+0xc] ;  /* 0x00000c0002ff73aa */ /* 0x000e240000000700 */
[----:B0-----:R-:W-:Y:S05]  /*2eb0*/  @!P0 BRA `(.L_x_142) ;  /* 0x0000000000188947 */ /* 0x001fea0003800000 */
.L_x_143:
[----:B------:R-:W2:Y:S02]  /*2ec0*/  LD.E R16, [R2+0xc] ;  /* 0x0000000c02107980 */ /* 0x000ea40000100900 */
[----:B--2---:R-:W-:-:S06]  /*2ed0*/  FADD R17, R19, R16 ;  /* 0x0000001013117221 */ /* 0x004fcc0000000000 */
[----:B------:R-:W2:Y:S02]  /*2ee0*/  ATOM.E.CAST.SPIN PT, R17, [R2+0xc], R16, R17 ;  /* 0x00000c100211738b */ /* 0x000ea400019e0111 */
[----:B--2---:R-:W-:-:S13]  /*2ef0*/  ISETP.EQ.U32.AND P0, PT, R17, 0x1, PT ;  /* 0x000000011100780c */ /* 0x004fda0003f02070 */
[----:B------:R-:W-:Y:S05]  /*2f00*/  @!P0 BRA `(.L_x_143) ;  /* 0xfffffffc00ec8947 */ /* 0x000fea000383ffff */
[----:B------:R-:W-:Y:S05]  /*2f10*/  BRA `(.L_x_139) ;  /* 0x00000000000c7947 */ /* 0x000fea0003800000 */
.L_x_142:
[----:B------:R-:W2:Y:S02]  /*2f20*/  LD.E R0, desc[UR6][R2.64+0xc] ;  /* 0x00000c0602007980 */ /* 0x000ea4000c101900 */
[----:B--2---:R-:W-:-:S05]  /*2f30*/  FADD R17, R19, R0 ;  /* 0x0000000013117221 */ /* 0x004fca0000000000 */
[----:B------:R0:W-:Y:S02]  /*2f40*/  ST.E desc[UR6][R2.64+0xc], R17 ;  /* 0x00000c1102007985 */ /* 0x0001e4000c101906 */
.L_x_139:
[----:B------:R-:W-:Y:S05]  /*2f50*/  BSYNC.RECONVERGENT B0 ;  /* 0x0000000000007941 */ /* 0x000fea0003800200 */
.L_x_138:
        /* <DEDUP_REMOVED lines=11> */
.L_x_147:
[----:B------:R-:W0:Y:S02]  /*3010*/  LDS R2, [R0+0x10] ;  /* 0x0000100000027984 */ /* 0x000e240000000800 */
[----:B0-----:R-:W-:-:S05]  /*3020*/  FADD R3, R19, R2 ;  /* 0x0000000213037221 */ /* 0x001fca0000000000 */
[----:B------:R-:W0:Y:S02]  /*3030*/  ATOMS.CAST.SPIN P0, [R0+0x10], R2, R3 ;  /* 0x000010020000758d */ /* 0x000e240001800003 */
[----:B0-----:R-:W-:Y:S05]  /*3040*/  @!P0 BRA `(.L_x_147) ;  /* 0xfffffffc00f08947 */ /* 0x001fea000383ffff */
[----:B------:R-:W-:Y:S05]  /*3050*/  BRA `(.L_x_145) ;  /* 0x00000000002c7947 */ /* 0x000fea0003800000 */
.L_x_146:
[----:B------:R-:W0:Y:S02]  /*3060*/  QSPC.E.D P0, RZ, [R2+0x10] ;  /* 0x0000100002ff73aa */ /* 0x000e240000000700 */
[----:B0-----:R-:W-:Y:S05]  /*3070*/  @!P0 BRA `(.L_x_148) ;  /* 0x0000000000188947 */ /* 0x001fea0003800000 */
.L_x_149:
[----:B------:R-:W2:Y:S02]  /*3080*/  LD.E R16, [R2+0x10] ;  /* 0x0000001002107980 */ /* 0x000ea40000100900 */
[----:B--2---:R-:W-:-:S06]  /*3090*/  FADD R17, R19, R16 ;  /* 0x0000001013117221 */ /* 0x004fcc0000000000 */
[----:B------:R-:W2:Y:S02]  /*30a0*/  ATOM.E.CAST.SPIN PT, R17, [R2+0x10], R16, R17 ;  /* 0x000010100211738b */ /* 0x000ea400019e0111 */
[----:B--2---:R-:W-:-:S13]  /*30b0*/  ISETP.EQ.U32.AND P0, PT, R17, 0x1, PT ;  /* 0x000000011100780c */ /* 0x004fda0003f02070 */
[----:B------:R-:W-:Y:S05]  /*30c0*/  @!P0 BRA `(.L_x_149) ;  /* 0xfffffffc00ec8947 */ /* 0x000fea000383ffff */
[----:B------:R-:W-:Y:S05]  /*30d0*/  BRA `(.L_x_145) ;  /* 0x00000000000c7947 */ /* 0x000fea0003800000 */
.L_x_148:
[----:B------:R-:W2:Y:S02]  /*30e0*/  LD.E R0, desc[UR6][R2.64+0x10] ;  /* 0x0000100602007980 */ /* 0x000ea4000c101900 */
[----:B--2---:R-:W-:-:S05]  /*30f0*/  FADD R17, R19, R0 ;  /* 0x0000000013117221 */ /* 0x004fca0000000000 */
[----:B------:R0:W-:Y:S02]  /*3100*/  ST.E desc[UR6][R2.64+0x10], R17 ;  /* 0x0000101102007985 */ /* 0x0001e4000c101906 */
.L_x_145:
[----:B------:R-:W-:Y:S05]  /*3110*/  BSYNC.RECONVERGENT B0 ;  /* 0x0000000000007941 */ /* 0x000fea0003800200 */
.L_x_144:
        /* <DEDUP_REMOVED lines=11> */
.L_x_153:
[----:B------:R-:W0:Y:S02]  /*31d0*/  LDS R2, [R0+0x14] ;  /* 0x0000140000027984 */ /* 0x000e240000000800 */
[----:B0-----:R-:W-:-:S05]  /*31e0*/  FADD R3, R19, R2 ;  /* 0x0000000213037221 */ /* 0x001fca0000000000 */
[----:B------:R-:W0:Y:S02]  /*31f0*/  ATOMS.CAST.SPIN P0, [R0+0x14], R2, R3 ;  /* 0x000014020000758d */ /* 0x000e240001800003 */
[----:B0-----:R-:W-:Y:S05]  /*3200*/  @!P0 BRA `(.L_x_153) ;  /* 0xfffffffc00f08947 */ /* 0x001fea000383ffff */
[----:B------:R-:W-:Y:S05]  /*3210*/  BRA `(.L_x_151) ;  /* 0x00000000002c7947 */ /* 0x000fea0003800000 */
.L_x_152:
[----:B------:R-:W0:Y:S02]  /*3220*/  QSPC.E.D P0, RZ, [R2+0x14] ;  /* 0x0000140002ff73aa */ /* 0x000e240000000700 */
[----:B0-----:R-:W-:Y:S05]  /*3230*/  @!P0 BRA `(.L_x_154) ;  /* 0x0000000000188947 */ /* 0x001fea0003800000 */
.L_x_155:
[----:B------:R-:W2:Y:S02]  /*3240*/  LD.E R16, [R2+0x14] ;  /* 0x0000001402107980 */ /* 0x000ea40000100900 */
[----:B--2---:R-:W-:-:S06]  /*3250*/  FADD R17, R19, R16 ;  /* 0x0000001013117221 */ /* 0x004fcc0000000000 */
[----:B------:R-:W2:Y:S02]  /*3260*/  ATOM.E.CAST.SPIN PT, R17, [R2+0x14], R16, R17 ;  /* 0x000014100211738b */ /* 0x000ea400019e0111 */
[----:B--2---:R-:W-:-:S13]  /*3270*/  ISETP.EQ.U32.AND P0, PT, R17, 0x1, PT ;  /* 0x000000011100780c */ /* 0x004fda0003f02070 */
[----:B------:R-:W-:Y:S05]  /*3280*/  @!P0 BRA `(.L_x_155) ;  /* 0xfffffffc00ec8947 */ /* 0x000fea000383ffff */
[----:B------:R-:W-:Y:S05]  /*3290*/  BRA `(.L_x_151) ;  /* 0x00000000000c7947 */ /* 0x000fea0003800000 */
.L_x_154:
[----:B------:R-:W2:Y:S02]  /*32a0*/  LD.E R0, desc[UR6][R2.64+0x14] ;  /* 0x0000140602007980 */ /* 0x000ea4000c101900 */
[----:B--2---:R-:W-:-:S05]  /*32b0*/  FADD R17, R19, R0 ;  /* 0x0000000013117221 */ /* 0x004fca0000000000 */
[----:B------:R0:W-:Y:S02]  /*32c0*/  ST.E desc[UR6][R2.64+0x14], R17 ;  /* 0x0000141102007985 */ /* 0x0001e4000c101906 */
.L_x_151:
[----:B------:R-:W-:Y:S05]  /*32d0*/  BSYNC.RECONVERGENT B0 ;  /* 0x0000000000007941 */ /* 0x000fea0003800200 */
.L_x_150:
        /* <DEDUP_REMOVED lines=11> */
.L_x_159:
[----:B------:R-:W0:Y:S02]  /*3390*/  LDS R2, [R0+0x18] ;  /* 0x0000180000027984 */ /* 0x000e240000000800 */
[----:B0-----:R-:W-:-:S05]  /*33a0*/  FADD R3, R19, R2 ;  /* 0x0000000213037221 */ /* 0x001fca0000000000 */
[----:B------:R-:W0:Y:S02]  /*33b0*/  ATOMS.CAST.SPIN P0, [R0+0x18], R2, R3 ;  /* 0x000018020000758d */ /* 0x000e240001800003 */
[----:B0-----:R-:W-:Y:S05]  /*33c0*/  @!P0 BRA `(.L_x_159) ;  /* 0xfffffffc00f08947 */ /* 0x001fea000383ffff */
[----:B------:R-:W-:Y:S05]  /*33d0*/  BRA `(.L_x_157) ;  /* 0x00000000002c7947 */ /* 0x000fea0003800000 */
.L_x_158:
[----:B------:R-:W0:Y:S02]  /*33e0*/  QSPC.E.D P0, RZ, [R2+0x18] ;  /* 0x0000180002ff73aa */ /* 0x000e240000000700 */
[----:B0-----:R-:W-:Y:S05]  /*33f0*/  @!P0 BRA `(.L_x_160) ;  /* 0x0000000000188947 */ /* 0x001fea0003800000 */
.L_x_161:
[----:B------:R-:W2:Y:S02]  /*3400*/  LD.E R16, [R2+0x18] ;  /* 0x0000001802107980 */ /* 0x000ea40000100900 */
[----:B--2---:R-:W-:-:S06]  /*3410*/  FADD R17, R19, R16 ;  /* 0x0000001013117221 */ /* 0x004fcc0000000000 */
[----:B------:R-:W2:Y:S02]  /*3420*/  ATOM.E.CAST.SPIN PT, R17, [R2+0x18], R16, R17 ;  /* 0x000018100211738b */ /* 0x000ea400019e0111 */
[----:B--2---:R-:W-:-:S13]  /*3430*/  ISETP.EQ.U32.AND P0, PT, R17, 0x1, PT ;  /* 0x000000011100780c */ /* 0x004fda0003f02070 */
[----:B------:R-:W-:Y:S05]  /*3440*/  @!P0 BRA `(.L_x_161) ;  /* 0xfffffffc00ec8947 */ /* 0x000fea000383ffff */
[----:B------:R-:W-:Y:S05]  /*3450*/  BRA `(.L_x_157) ;  /* 0x00000000000c7947 */ /* 0x000fea0003800000 */
.L_x_160:
[----:B------:R-:W2:Y:S02]  /*3460*/  LD.E R0, desc[UR6][R2.64+0x18] ;  /* 0x0000180602007980 */ /* 0x000ea4000c101900 */
[----:B--2---:R-:W-:-:S05]  /*3470*/  FADD R17, R19, R0 ;  /* 0x0000000013117221 */ /* 0x004fca0000000000 */
[----:B------:R0:W-:Y:S02]  /*3480*/  ST.E desc[UR6][R2.64+0x18], R17 ;  /* 0x0000181102007985 */ /* 0x0001e4000c101906 */
.L_x_157:
[----:B------:R-:W-:Y:S05]  /*3490*/  BSYNC.RECONVERGENT B0 ;  /* 0x0000000000007941 */ /* 0x000fea0003800200 */
.L_x_156:
        /* <DEDUP_REMOVED lines=11> */
.L_x_165:
[----:B------:R-:W0:Y:S02]  /*3550*/  LDS R2, [R0+0x1c] ;  /* 0x00001c0000027984 */ /* 0x000e240000000800 */
[----:B0-----:R-:W-:-:S05]  /*3560*/  FADD R3, R19, R2 ;  /* 0x0000000213037221 */ /* 0x001fca0000000000 */
[----:B------:R-:W0:Y:S02]  /*3570*/  ATOMS.CAST.SPIN P0, [R0+0x1c], R2, R3 ;  /* 0x00001c020000758d */ /* 0x000e240001800003 */
[----:B0-----:R-:W-:Y:S05]  /*3580*/  @!P0 BRA `(.L_x_165) ;  /* 0xfffffffc00f08947 */ /* 0x001fea000383ffff */
[----:B------:R-:W-:Y:S05]  /*3590*/  BRA `(.L_x_163) ;  /* 0x00000000002c7947 */ /* 0x000fea0003800000 */
.L_x_164:
[----:B------:R-:W0:Y:S02]  /*35a0*/  QSPC.E.D P0, RZ, [R2+0x1c] ;  /* 0x00001c0002ff73aa */ /* 0x000e240000000700 */
[----:B0-----:R-:W-:Y:S05]  /*35b0*/  @!P0 BRA `(.L_x_166) ;  /* 0x0000000000188947 */ /* 0x001fea0003800000 */
.L_x_167:
[----:B------:R-:W2:Y:S02]  /*35c0*/  LD.E R16, [R2+0x1c] ;  /* 0x0000001c02107980 */ /* 0x000ea40000100900 */
[----:B--2---:R-:W-:-:S06]  /*35d0*/  FADD R17, R19, R16 ;  /* 0x0000001013117221 */ /* 0x004fcc0000000000 */
[----:B------:R-:W2:Y:S02]  /*35e0*/  ATOM.E.CAST.SPIN PT, R17, [R2+0x1c], R16, R17 ;  /* 0x00001c100211738b */ /* 0x000ea400019e0111 */
[----:B--2---:R-:W-:-:S13]  /*35f0*/  ISETP.EQ.U32.AND P0, PT, R17, 0x1, PT ;  /* 0x000000011100780c */ /* 0x004fda0003f02070 */
[----:B------:R-:W-:Y:S05]  /*3600*/  @!P0 BRA `(.L_x_167) ;  /* 0xfffffffc00ec8947 */ /* 0x000fea000383ffff */
[----:B------:R-:W-:Y:S05]  /*3610*/  BRA `(.L_x_163) ;  /* 0x00000000000c7947 */ /* 0x000fea0003800000 */
.L_x_166:
[----:B------:R-:W2:Y:S02]  /*3620*/  LD.E R0, desc[UR6][R2.64+0x1c] ;  /* 0x00001c0602007980 */ /* 0x000ea4000c101900 */
[----:B--2---:R-:W-:-:S05]  /*3630*/  FADD R17, R19, R0 ;  /* 0x0000000013117221 */ /* 0x004fca0000000000 */
[----:B------:R0:W-:Y:S02]  /*3640*/  ST.E desc[UR6][R2.64+0x1c], R17 ;  /* 0x00001c1102007985 */ /* 0x0001e4000c101906 */
.L_x_163:
[----:B------:R-:W-:Y:S05]  /*3650*/  BSYNC.RECONVERGENT B0 ;  /* 0x0000000000007941 */ /* 0x000fea0003800200 */
.L_x_162:
[----:B------:R-:W-:-:S07]  /*3660*/  IADD3 R4, PT, PT, R4, 0x8, RZ ;  /* 0x0000000804047810 */ /* 0x000fce0007ffe0ff */
.L_x_119:
        /* <DEDUP_REMOVED lines=16> */
.L_x_172:
[----:B------:R-:W0:Y:S02]  /*3770*/  LDS R2, [R0] ;  /* 0x0000000000027984 */ /* 0x000e240000000800 */
[----:B0-----:R-:W-:-:S05]  /*3780*/  FADD R3, R19, R2 ;  /* 0x0000000213037221 */ /* 0x001fca0000000000 */
[----:B------:R-:W0:Y:S02]  /*3790*/  ATOMS.CAST.SPIN P0, [R0], R2, R3 ;  /* 0x000000020000758d */ /* 0x000e240001800003 */
[----:B0-----:R-:W-:Y:S05]  /*37a0*/  @!P0 BRA `(.L_x_172) ;  /* 0xfffffffc00f08947 */ /* 0x001fea000383ffff */
[----:B------:R-:W-:Y:S05]  /*37b0*/  BRA `(.L_x_170) ;  /* 0x00000000002c7947 */ /* 0x000fea0003800000 */
.L_x_171:
[----:B------:R-:W0:Y:S02]  /*37c0*/  QSPC.E.D P0, RZ, [R2] ;  /* 0x0000000002ff73aa */ /* 0x000e240000000700 */
[----:B0-----:R-:W-:Y:S05]  /*37d0*/  @!P0 BRA `(.L_x_173) ;  /* 0x0000000000188947 */ /* 0x001fea0003800000 */
.L_x_174:
[----:B------:R-:W2:Y:S02]  /*37e0*/  LD.E R16, [R2] ;  /* 0x0000000002107980 */ /* 0x000ea40000100900 */
[----:B--2---:R-:W-:-:S06]  /*37f0*/  FADD R17, R19, R16 ;  /* 0x0000001013117221 */ /* 0x004fcc0000000000 */
[----:B------:R-:W2:Y:S02]  /*3800*/  ATOM.E.CAST.SPIN PT, R17, [R2], R16, R17 ;  /* 0x000000100211738b */ /* 0x000ea400019e0111 */
[----:B--2---:R-:W-:-:S13]  /*3810*/  ISETP.EQ.U32.AND P0, PT, R17, 0x1, PT ;  /* 0x000000011100780c */ /* 0x004fda0003f02070 */
[----:B------:R-:W-:Y:S05]  /*3820*/  @!P0 BRA `(.L_x_174) ;  /* 0xfffffffc00ec8947 */ /* 0x000fea000383ffff */
[----:B------:R-:W-:Y:S05]  /*3830*/  BRA `(.L_x_170) ;  /* 0x00000000000c7947 */ /* 0x000fea0003800000 */
.L_x_173:
[----:B------:R-:W2:Y:S02]  /*3840*/  LD.E R0, desc[UR6][R2.64] ;  /* 0x0000000602007980 */ /* 0x000ea4000c101900 */
[----:B--2---:R-:W-:-:S05]  /*3850*/  FADD R17, R19, R0 ;  /* 0x0000000013117221 */ /* 0x004fca0000000000 */
[----:B------:R0:W-:Y:S02]  /*3860*/  ST.E desc[UR6][R2.64], R17 ;  /* 0x0000001102007985 */ /* 0x0001e4000c101906 */
.L_x_170:
[----:B------:R-:W-:Y:S05]  /*3870*/  BSYNC.RECONVERGENT B0 ;  /* 0x0000000000007941 */ /* 0x000fea0003800200 */
.L_x_169:
        /* <DEDUP_REMOVED lines=11> */
.L_x_178:
[----:B------:R-:W0:Y:S02]  /*3930*/  LDS R2, [R0+0x4] ;  /* 0x0000040000027984 */ /* 0x000e240000000800 */
[----:B0-----:R-:W-:-:S05]  /*3940*/  FADD R3, R19, R2 ;  /* 0x0000000213037221 */ /* 0x001fca0000000000 */
[----:B------:R-:W0:Y:S02]  /*3950*/  ATOMS.CAST.SPIN P0, [R0+0x4], R2, R3 ;  /* 0x000004020000758d */ /* 0x000e240001800003 */
[----:B0-----:R-:W-:Y:S05]  /*3960*/  @!P0 BRA `(.L_x_178) ;  /* 0xfffffffc00f08947 */ /* 0x001fea000383ffff */
[----:B------:R-:W-:Y:S05]  /*3970*/  BRA `(.L_x_176) ;  /* 0x00000000002c7947 */ /* 0x000fea0003800000 */
.L_x_177:
[----:B------:R-:W0:Y:S02]  /*3980*/  QSPC.E.D P0, RZ, [R2+0x4] ;  /* 0x0000040002ff73aa */ /* 0x000e240000000700 */
[----:B0-----:R-:W-:Y:S05]  /*3990*/  @!P0 BRA `(.L_x_179) ;  /* 0x0000000000188947 */ /* 0x001fea0003800000 */
.L_x_180:
[----:B------:R-:W2:Y:S02]  /*39a0*/  LD.E R16, [R2+0x4] ;  /* 0x0000000402107980 */ /* 0x000ea40000100900 */
[----:B--2---:R-:W-:-:S06]  /*39b0*/  FADD R17, R19, R16 ;  /* 0x0000001013117221 */ /* 0x004fcc0000000000 */
[----:B------:R-:W2:Y:S02]  /*39c0*/  ATOM.E.CAST.SPIN PT, R17, [R2+0x4], R16, R17 ;  /* 0x000004100211738b */ /* 0x000ea400019e0111 */
[----:B--2---:R-:W-:-:S13]  /*39d0*/  ISETP.EQ.U32.AND P0, PT, R17, 0x1, PT ;  /* 0x000000011100780c */ /* 0x004fda0003f02070 */
[----:B------:R-:W-:Y:S05]  /*39e0*/  @!P0 BRA `(.L_x_180) ;  /* 0xfffffffc00ec8947 */ /* 0x000fea000383ffff */
[----:B------:R-:W-:Y:S05]  /*39f0*/  BRA `(.L_x_176) ;  /* 0x00000000000c7947 */ /* 0x000fea0003800000 */
.L_x_179:
[----:B------:R-:W2:Y:S02]  /*3a00*/  LD.E R0, desc[UR6][R2.64+0x4] ;  /* 0x0000040602007980 */ /* 0x000ea4000c101900 */
[----:B--2---:R-:W-:-:S05]  /*3a10*/  FADD R17, R19, R0 ;  /* 0x0000000013117221 */ /* 0x004fca0000000000 */
[----:B------:R0:W-:Y:S02]  /*3a20*/  ST.E desc[UR6][R2.64+0x4], R17 ;  /* 0x0000041102007985 */ /* 0x0001e4000c101906 */
.L_x_176:
[----:B------:R-:W-:Y:S05]  /*3a30*/  BSYNC.RECONVERGENT B0 ;  /* 0x0000000000007941 */ /* 0x000fea0003800200 */
.L_x_175:
        /* <DEDUP_REMOVED lines=11> */
.L_x_184:
[----:B------:R-:W0:Y:S02]  /*3af0*/  LDS R2, [R0+0x8] ;  /* 0x0000080000027984 */ /* 0x000e240000000800 */
[----:B0-----:R-:W-:-:S05]  /*3b00*/  FADD R3, R19, R2 ;  /* 0x0000000213037221 */ /* 0x001fca0000000000 */
[----:B------:R-:W0:Y:S02]  /*3b10*/  ATOMS.CAST.SPIN P0, [R0+0x8], R2, R3 ;  /* 0x000008020000758d */ /* 0x000e240001800003 */
[----:B0-----:R-:W-:Y:S05]  /*3b20*/  @!P0 BRA `(.L_x_184) ;  /* 0xfffffffc00f08947 */ /* 0x001fea000383ffff */
[----:B------:R-:W-:Y:S05]  /*3b30*/  BRA `(.L_x_182) ;  /* 0x00000000002c7947 */ /* 0x000fea0003800000 */
.L_x_183:
[----:B------:R-:W0:Y:S02]  /*3b40*/  QSPC.E.D P0, RZ, [R2+0x8] ;  /* 0x0000080002ff73aa */ /* 0x000e240000000700 */
[----:B0-----:R-:W-:Y:S05]  /*3b50*/  @!P0 BRA `(.L_x_185) ;  /* 0x0000000000188947 */ /* 0x001fea0003800000 */
.L_x_186:
[----:B------:R-:W2:Y:S02]  /*3b60*/  LD.E R16, [R2+0x8] ;  /* 0x0000000802107980 */ /* 0x000ea40000100900 */
[----:B--2---:R-:W-:-:S06]  /*3b70*/  FADD R17, R19, R16 ;  /* 0x0000001013117221 */ /* 0x004fcc0000000000 */
[----:B------:R-:W2:Y:S02]  /*3b80*/  ATOM.E.CAST.SPIN PT, R17, [R2+0x8], R16, R17 ;  /* 0x000008100211738b */ /* 0x000ea400019e0111 */
[----:B--2---:R-:W-:-:S13]  /*3b90*/  ISETP.EQ.U32.AND P0, PT, R17, 0x1, PT ;  /* 0x000000011100780c */ /* 0x004fda0003f02070 */
[----:B------:R-:W-:Y:S05]  /*3ba0*/  @!P0 BRA `(.L_x_186) ;  /* 0xfffffffc00ec8947 */ /* 0x000fea000383ffff */
[----:B------:R-:W-:Y:S05]  /*3bb0*/  BRA `(.L_x_182) ;  /* 0x00000000000c7947 */ /* 0x000fea0003800000 */
.L_x_185:
[----:B------:R-:W2:Y:S02]  /*3bc0*/  LD.E R0, desc[UR6][R2.64+0x8] ;  /* 0x0000080602007980 */ /* 0x000ea4000c101900 */
[----:B--2---:R-:W-:-:S05]  /*3bd0*/  FADD R17, R19, R0 ;  /* 0x0000000013117221 */ /* 0x004fca0000000000 */
[----:B------:R0:W-:Y:S02]  /*3be0*/  ST.E desc[UR6][R2.64+0x8], R17 ;  /* 0x0000081102007985 */ /* 0x0001e4000c101906 */
.L_x_182:
[----:B------:R-:W-:Y:S05]  /*3bf0*/  BSYNC.RECONVERGENT B0 ;  /* 0x0000000000007941 */ /* 0x000fea0003800200 */
.L_x_181:
        /* <DEDUP_REMOVED lines=11> */
.L_x_190:
[----:B------:R-:W0:Y:S02]  /*3cb0*/  LDS R2, [R0+0xc] ;  /* 0x00000c0000027984 */ /* 0x000e240000000800 */
[----:B0-----:R-:W-:-:S05]  /*3cc0*/  FADD R3, R19, R2 ;  /* 0x0000000213037221 */ /* 0x001fca0000000000 */
[----:B------:R-:W0:Y:S02]  /*3cd0*/  ATOMS.CAST.SPIN P0, [R0+0xc], R2, R3 ;  /* 0x00000c020000758d */ /* 0x000e240001800003 */
[----:B0-----:R-:W-:Y:S05]  /*3ce0*/  @!P0 BRA `(.L_x_190) ;  /* 0xfffffffc00f08947 */ /* 0x001fea000383ffff */
[----:B------:R-:W-:Y:S05]  /*3cf0*/  BRA `(.L_x_188) ;  /* 0x00000000002c7947 */ /* 0x000fea0003800000 */
.L_x_189:
[----:B------:R-:W0:Y:S02]  /*3d00*/  QSPC.E.D P0, RZ, [R2+0xc] ;  /* 0x00000c0002ff73aa */ /* 0x000e240000000700 */
[----:B0-----:R-:W-:Y:S05]  /*3d10*/  @!P0 BRA `(.L_x_191) ;  /* 0x0000000000188947 */ /* 0x001fea0003800000 */
.L_x_192:
[----:B------:R-:W2:Y:S02]  /*3d20*/  LD.E R16, [R2+0xc] ;  /* 0x0000000c02107980 */ /* 0x000ea40000100900 */
[----:B--2---:R-:W-:-:S06]  /*3d30*/  FADD R17, R19, R16 ;  /* 0x0000001013117221 */ /* 0x004fcc0000000000 */
[----:B------:R-:W2:Y:S02]  /*3d40*/  ATOM.E.CAST.SPIN PT, R17, [R2+0xc], R16, R17 ;  /* 0x00000c100211738b */ /* 0x000ea400019e0111 */
[----:B--2---:R-:W-:-:S13]  /*3d50*/  ISETP.EQ.U32.AND P0, PT, R17, 0x1, PT ;  /* 0x000000011100780c */ /* 0x004fda0003f02070 */
[----:B------:R-:W-:Y:S05]  /*3d60*/  @!P0 BRA `(.L_x_192) ;  /* 0xfffffffc00ec8947 */ /* 0x000fea000383ffff */
[----:B------:R-:W-:Y:S05]  /*3d70*/  BRA `(.L_x_188) ;  /* 0x00000000000c7947 */ /* 0x000fea0003800000 */
.L_x_191:
[----:B------:R-:W2:Y:S02]  /*3d80*/  LD.E R0, desc[UR6][R2.64+0xc] ;  /* 0x00000c0602007980 */ /* 0x000ea4000c101900 */
[----:B--2---:R-:W-:-:S05]  /*3d90*/  FADD R17, R19, R0 ;  /* 0x0000000013117221 */ /* 0x004fca0000000000 */
[----:B------:R0:W-:Y:S02]  /*3da0*/  ST.E desc[UR6][R2.64+0xc], R17 ;  /* 0x00000c1102007985 */ /* 0x0001e4000c101906 */
.L_x_188:
[----:B------:R-:W-:Y:S05]  /*3db0*/  BSYNC.RECONVERGENT B0 ;  /* 0x0000000000007941 */ /* 0x000fea0003800200 */
.L_x_187:
[----:B------:R-:W-:-:S07]  /*3dc0*/  IADD3 R4, PT, PT, R4, 0x4, RZ ;  /* 0x0000000404047810 */ /* 0x000fce0007ffe0ff */
.L_x_168:
[----:B------:R-:W-:-:S13]  /*3dd0*/  ISETP.NE.AND P0, PT, R7, RZ, PT ;  /* 0x000000ff0700720c */ /* 0x000fda0003f05270 */
[----:B------:R-:W-:Y:S05]  /*3de0*/  @!P0 BRA `(.L_x_20) ;  /* 0x0000000400588947 */ /* 0x000fea0003800000 */
[----:B0-----:R-:W2:Y:S04]  /*3df0*/  LDG.E.64 R16, desc[UR6][R14.64+0x10] ;  /* 0x000010060e107981 */ /* 0x001ea8000c1e1b00 */
[----:B------:R-:W3:Y:S01]  /*3e00*/  LDG.E.64 R2, desc[UR6][R12.64+0x8] ;  /* 0x000008060c027981 */ /* 0x000ee2000c1e1b00 */
[----:B--2---:R-:W-:-:S05]  /*3e10*/  IMAD.WIDE.U32 R16, R4, 0x4, R16 ;  /* 0x0000000404107825 */ /* 0x004fca00078e0010 */
[----:B------:R-:W2:Y:S01]  /*3e20*/  LD.E R19, desc[UR6][R16.64] ;  /* 0x0000000610137980 */ /* 0x000ea2000c101900 */
[----:B---3--:R-:W-:-:S05]  /*3e30*/  IMAD.WIDE.U32 R2, R4, 0x4, R2 ;  /* 0x0000000404027825 */ /* 0x008fca00078e0002 */
[----:B--2---:R0:W-:Y:S01]  /*3e40*/  ATOM.E.ADD.F32.FTZ.RN.STRONG.GPU P1, RZ, desc[UR6][R2.64], R19 ;  /* 0x8000001302ff79a2 */ /* 0x0041e2000c12f306 */
[----:B------:R-:W-:Y:S01]  /*3e50*/  BSSY.RECONVERGENT B0, `(.L_x_193) ;  /* 0x0000016000007945 */ /* 0x000fe20003800200 */
[----:B------:R-:W-:-:S03]  /*3e60*/  ISETP.NE.AND P0, PT, R7, 0x1, PT ;  /* 0x000000010700780c */ /* 0x000fc60003f05270 */
[----:B0-----:R-:W-:Y:S10]  /*3e70*/  @P1 BRA `(.L_x_194) ;  /* 0x00000000004c1947 */ /* 0x001ff40003800000 */
[----:B------:R-:W0:Y:S02]  /*3e80*/  QSPC.E.S P1, RZ, [R2] ;  /* 0x0000000002ff73aa */ /* 0x000e240000020500 */
[----:B0-----:R-:W-:Y:S05]  /*3e90*/  @!P1 BRA `(.L_x_195) ;  /* 0x0000000000189947 */ /* 0x001fea0003800000 */
[----:B------:R-:W-:-:S07]  /*3ea0*/  MOV R0, R2 ;  /* 0x0000000200007202 */ /* 0x000fce0000000f00 */
.L_x_196:
[----:B------:R-:W0:Y:S02]  /*3eb0*/  LDS R2, [R0] ;  /* 0x0000000000027984 */ /* 0x000e240000000800 */
[----:B0-----:R-:W-:-:S05]  /*3ec0*/  FADD R3, R19, R2 ;  /* 0x0000000213037221 */ /* 0x001fca0000000000 */
[----:B------:R-:W0:Y:S02]  /*3ed0*/  ATOMS.CAST.SPIN P1, [R0], R2, R3 ;  /* 0x000000020000758d */ /* 0x000e240001820003 */
[----:B0-----:R-:W-:Y:S05]  /*3ee0*/  @!P1 BRA `(.L_x_196) ;  /* 0xfffffffc00f09947 */ /* 0x001fea000383ffff */
[----:B------:R-:W-:Y:S05]  /*3ef0*/  BRA `(.L_x_194) ;  /* 0x00000000002c7947 */ /* 0x000fea0003800000 */
.L_x_195:
[----:B------:R-:W0:Y:S02]  /*3f00*/  QSPC.E.D P1, RZ, [R2] ;  /* 0x0000000002ff73aa */ /* 0x000e240000020700 */
[----:B0-----:R-:W-:Y:S05]  /*3f10*/  @!P1 BRA `(.L_x_197) ;  /* 0x0000000000189947 */ /* 0x001fea0003800000 */
.L_x_198:
[----:B------:R-:W2:Y:S02]  /*3f20*/  LD.E R16, [R2] ;  /* 0x0000000002107980 */ /* 0x000ea40000100900 */
[----:B--2---:R-:W-:-:S06]  /*3f30*/  FADD R17, R19, R16 ;  /* 0x0000001013117221 */ /* 0x004fcc0000000000 */
[----:B------:R-:W2:Y:S02]  /*3f40*/  ATOM.E.CAST.SPIN PT, R17, [R2], R16, R17 ;  /* 0x000000100211738b */ /* 0x000ea400019e0111 */
[----:B--2---:R-:W-:-:S13]  /*3f50*/  ISETP.EQ.U32.AND P1, PT, R17, 0x1, PT ;  /* 0x000000011100780c */ /* 0x004fda0003f22070 */
[----:B------:R-:W-:Y:S05]  /*3f60*/  @!P1 BRA `(.L_x_198) ;  /* 0xfffffffc00ec9947 */ /* 0x000fea000383ffff */
[----:B------:R-:W-:Y:S05]  /*3f70*/  BRA `(.L_x_194) ;  /* 0x00000000000c7947 */ /* 0x000fea0003800000 */
.L_x_197:
[----:B------:R-:W2:Y:S02]  /*3f80*/  LD.E R0, desc[UR6][R2.64] ;  /* 0x0000000602007980 */ /* 0x000ea4000c101900 */
[----:B--2---:R-:W-:-:S05]  /*3f90*/  FADD R17, R19, R0 ;  /* 0x0000000013117221 */ /* 0x004fca0000000000 */
[----:B------:R0:W-:Y:S02]  /*3fa0*/  ST.E desc[UR6][R2.64], R17 ;  /* 0x0000001102007985 */ /* 0x0001e4000c101906 */
.L_x_194:
[----:B------:R-:W-:Y:S05]  /*3fb0*/  BSYNC.RECONVERGENT B0 ;  /* 0x0000000000007941 */ /* 0x000fea0003800200 */
.L_x_193:
        /* <DEDUP_REMOVED lines=10> */
[----:B------:R-:W0:Y:S02]  /*4060*/  QSPC.E.S P1, RZ, [R2+0x4] ;  /* 0x0000040002ff73aa */ /* 0x000e240000020500 */
[----:B0-----:R-:W-:Y:S05]  /*4070*/  @!P1 BRA `(.L_x_201) ;  /* 0x0000000000189947 */ /* 0x001fea0003800000 */
[----:B------:R-:W-:-:S07]  /*4080*/  MOV R0, R2 ;  /* 0x0000000200007202 */ /* 0x000fce0000000f00 */
.L_x_202:
[----:B------:R-:W0:Y:S02]  /*4090*/  LDS R2, [R0+0x4] ;  /* 0x0000040000027984 */ /* 0x000e240000000800 */
[----:B0-----:R-:W-:-:S05]  /*40a0*/  FADD R3, R19, R2 ;  /* 0x0000000213037221 */ /* 0x001fca0000000000 */
[----:B------:R-:W0:Y:S02]  /*40b0*/  ATOMS.CAST.SPIN P1, [R0+0x4], R2, R3 ;  /* 0x000004020000758d */ /* 0x000e240001820003 */
[----:B0-----:R-:W-:Y:S05]  /*40c0*/  @!P1 BRA `(.L_x_202) ;  /* 0xfffffffc00f09947 */ /* 0x001fea000383ffff */
[----:B------:R-:W-:Y:S05]  /*40d0*/  BRA `(.L_x_200) ;  /* 0x00000000002c7947 */ /* 0x000fea0003800000 */
.L_x_201:
[----:B------:R-:W0:Y:S02]  /*40e0*/  QSPC.E.D P1, RZ, [R2+0x4] ;  /* 0x0000040002ff73aa */ /* 0x000e240000020700 */
[----:B0-----:R-:W-:Y:S05]  /*40f0*/  @!P1 BRA `(.L_x_203) ;  /* 0x0000000000189947 */ /* 0x001fea0003800000 */
.L_x_204:
[----:B------:R-:W2:Y:S02]  /*4100*/  LD.E R16, [R2+0x4] ;  /* 0x0000000402107980 */ /* 0x000ea40000100900 */
[----:B--2---:R-:W-:-:S06]  /*4110*/  FADD R17, R19, R16 ;  /* 0x0000001013117221 */ /* 0x004fcc0000000000 */
[----:B------:R-:W2:Y:S02]  /*4120*/  ATOM.E.CAST.SPIN PT, R17, [R2+0x4], R16, R17 ;  /* 0x000004100211738b */ /* 0x000ea400019e0111 */
[----:B--2---:R-:W-:-:S13]  /*4130*/  ISETP.EQ.U32.AND P1, PT, R17, 0x1, PT ;  /* 0x000000011100780c */ /* 0x004fda0003f22070 */
[----:B------:R-:W-:Y:S05]  /*4140*/  @!P1 BRA `(.L_x_204) ;  /* 0xfffffffc00ec9947 */ /* 0x000fea000383ffff */
[----:B------:R-:W-:Y:S05]  /*4150*/  BRA `(.L_x_200) ;  /* 0x00000000000c7947 */ /* 0x000fea0003800000 */
.L_x_203:
[----:B------:R-:W2:Y:S02]  /*4160*/  LD.E R0, desc[UR6][R2.64+0x4] ;  /* 0x0000040602007980 */ /* 0x000ea4000c101900 */
[----:B--2---:R-:W-:-:S05]  /*4170*/  FADD R17, R19, R0 ;  /* 0x0000000013117221 */ /* 0x004fca0000000000 */
[----:B------:R0:W-:Y:S02]  /*4180*/  ST.E desc[UR6][R2.64+0x4], R17 ;  /* 0x0000041102007985 */ /* 0x0001e4000c101906 */
.L_x_200:
[----:B------:R-:W-:Y:S05]  /*4190*/  BSYNC.RECONVERGENT B0 ;  /* 0x0000000000007941 */ /* 0x000fea0003800200 */
.L_x_199:
[----:B------:R-:W-:Y:S05]  /*41a0*/  @!P0 BRA `(.L_x_20) ;  /* 0x0000000000688947 */ /* 0x000fea0003800000 */
[----:B------:R-:W2:Y:S04]  /*41b0*/  LDG.E.64 R14, desc[UR6][R14.64+0x10] ;  /* 0x000010060e0e7981 */ /* 0x000ea8000c1e1b00 */
[----:B0-----:R-:W3:Y:S01]  /*41c0*/  LDG.E.64 R2, desc[UR6][R12.64+0x8] ;  /* 0x000008060c027981 */ /* 0x001ee2000c1e1b00 */
[----:B--2---:R-:W-:-:S06]  /*41d0*/  IMAD.WIDE.U32 R16, R4, 0x4, R14 ;  /* 0x0000000404107825 */ /* 0x004fcc00078e000e */
[----:B------:R-:W2:Y:S01]  /*41e0*/  LD.E R17, desc[UR6][R16.64+0x8] ;  /* 0x0000080610117980 */ /* 0x000ea2000c101900 */
[----:B---3--:R-:W-:-:S05]  /*41f0*/  IMAD.WIDE.U32 R2, R4, 0x4, R2 ;  /* 0x0000000404027825 */ /* 0x008fca00078e0002 */
[----:B--2---:R0:W-:Y:S02]  /*4200*/  ATOM.E.ADD.F32.FTZ.RN.STRONG.GPU P0, RZ, desc[UR6][R2.64+0x8], R17 ;  /* 0x8000081102ff79a2 */ /* 0x0041e4000c10f306 */
[----:B0-----:R-:W-:Y:S05]  /*4210*/  @P0 BRA `(.L_x_20) ;  /* 0x00000000004c0947 */ /* 0x001fea0003800000 */
[----:B------:R-:W0:Y:S02]  /*4220*/  QSPC.E.S P0, RZ, [R2+0x8] ;  /* 0x0000080002ff73aa */ /* 0x000e240000000500 */
[----:B0-----:R-:W-:Y:S05]  /*4230*/  @!P0 BRA `(.L_x_205) ;  /* 0x0000000000188947 */ /* 0x001fea0003800000 */
[----:B------:R-:W-:-:S07]  /*4240*/  MOV R0, R2 ;  /* 0x0000000200007202 */ /* 0x000fce0000000f00 */
.L_x_206:
[----:B------:R-:W0:Y:S02]  /*4250*/  LDS R2, [R0+0x8] ;  /* 0x0000080000027984 */ /* 0x000e240000000800 */
[----:B0-----:R-:W-:-:S05]  /*4260*/  FADD R3, R17, R2 ;  /* 0x0000000211037221 */ /* 0x001fca0000000000 */
[----:B------:R-:W0:Y:S02]  /*4270*/  ATOMS.CAST.SPIN P0, [R0+0x8], R2, R3 ;  /* 0x000008020000758d */ /* 0x000e240001800003 */
[----:B0-----:R-:W-:Y:S05]  /*4280*/  @!P0 BRA `(.L_x_206) ;  /* 0xfffffffc00f08947 */ /* 0x001fea000383ffff */
[----:B------:R-:W-:Y:S05]  /*4290*/  BRA `(.L_x_20) ;  /* 0x00000000002c7947 */ /* 0x000fea0003800000 */
.L_x_205:
[----:B------:R-:W0:Y:S02]  /*42a0*/  QSPC.E.D P0, RZ, [R2+0x8] ;  /* 0x0000080002ff73aa */ /* 0x000e240000000700 */
[----:B0-----:R-:W-:Y:S05]  /*42b0*/  @!P0 BRA `(.L_x_207) ;  /* 0x0000000000188947 */ /* 0x001fea0003800000 */
.L_x_208:
[----:B------:R-:W2:Y:S02]  /*42c0*/  LD.E R14, [R2+0x8] ;  /* 0x00000008020e7980 */ /* 0x000ea40000100900 */
[----:B--2---:R-:W-:-:S06]  /*42d0*/  FADD R15, R17, R14 ;  /* 0x0000000e110f7221 */ /* 0x004fcc0000000000 */
[----:B------:R-:W2:Y:S02]  /*42e0*/  ATOM.E.CAST.SPIN PT, R15, [R2+0x8], R14, R15 ;  /* 0x0000080e020f738b */ /* 0x000ea400019e010f */
[----:B--2---:R-:W-:-:S13]  /*42f0*/  ISETP.EQ.U32.AND P0, PT, R15, 0x1, PT ;  /* 0x000000010f00780c */ /* 0x004fda0003f02070 */
[----:B------:R-:W-:Y:S05]  /*4300*/  @!P0 BRA `(.L_x_208) ;  /* 0xfffffffc00ec8947 */ /* 0x000fea000383ffff */
[----:B------:R-:W-:Y:S05]  /*4310*/  BRA `(.L_x_20) ;  /* 0x00000000000c7947 */ /* 0x000fea0003800000 */
.L_x_207:
[----:B------:R-:W2:Y:S02]  /*4320*/  LD.E R0, desc[UR6][R2.64+0x8] ;  /* 0x0000080602007980 */ /* 0x000ea4000c101900 */
[----:B--2---:R-:W-:-:S05]  /*4330*/  FADD R15, R17, R0 ;  /* 0x00000000110f7221 */ /* 0x004fca0000000000 */
[----:B------:R1:W-:Y:S02]  /*4340*/  ST.E desc[UR6][R2.64+0x8], R15 ;  /* 0x0000080f02007985 */ /* 0x0003e4000c101906 */
.L_x_20:
[----:B------:R-:W-:Y:S05]  /*4350*/  BSYNC B1 ;  /* 0x0000000000017941 */ /* 0x000fea0003800000 */
.L_x_19:
[----:B------:R-:W2:Y:S01]  /*4360*/  LDCU UR4, c[0x0][0x360] ;  /* 0x00006c00ff0477ac */ /* 0x000ea20008000800 */
[----:B------:R-:W3:Y:S01]  /*4370*/  LDCU UR5, c[0x0][0x390] ;  /* 0x00007200ff0577ac */ /* 0x000ee20008000800 */
[----:B--2---:R-:W-:Y:S01]  /*4380*/  VIADD R6, R6, UR4 ;  /* 0x0000000406067c36 */ /* 0x004fe20008000000 */
[----:B---3--:R-:W-:-:S04]  /*4390*/  MOV R0, UR5 ;  /* 0x0000000500007c02 */ /* 0x008fc80008000f00 */
[----:B------:R-:W-:-:S13]  /*43a0*/  ISETP.GE.AND P0, PT, R6, R0, PT ;  /* 0x000000000600720c */ /* 0x000fda0003f06270 */
[----:B------:R-:W-:Y:S05]  /*43b0*/  @!P0 BRA `(.L_x_209) ;  /* 0xffffffc400388947 */ /* 0x000fea000383ffff */
.L_x_18:
[----:B------:R-:W-:Y:S05]  /*43c0*/  BSYNC B2 ;  /* 0x0000000000027941 */ /* 0x000fea0003800000 */
.L_x_17:
[----:B------:R-:W-:-:S13]  /*43d0*/  ISETP.NE.AND P0, PT, R11, RZ, PT ;  /* 0x000000ff0b00720c */ /* 0x000fda0003f05270 */
[----:B------:R-:W-:Y:S05]  /*43e0*/  @P0 EXIT ;  /* 0x000000000000094d */ /* 0x000fea0003800000 */
[----:B------:R-:W-:Y:S01]  /*43f0*/  ISETP.GE.AND P0, PT, R0, 0x1, PT ;  /* 0x000000010000780c */ /* 0x000fe20003f06270 */
[----:B------:R-:W-:Y:S01]  /*4400*/  BSSY.RECONVERGENT B0, `(.L_x_210) ;  /* 0x00000ad000007945 */ /* 0x000fe20003800200 */
[----:B------:R-:W-:-:S11]  /*4410*/  IMAD.MOV.U32 R20, RZ, RZ, RZ ;  /* 0x000000ffff147224 */ /* 0x000fd600078e00ff */
[----:B------:R-:W-:Y:S05]  /*4420*/  @!P0 BRA `(.L_x_211) ;  /* 0x0000000800a88947 */ /* 0x000fea0003800000 */
[C---:B------:R-:W-:Y:S01]  /*4430*/  ISETP.GE.U32.AND P1, PT, R0.reuse, 0x10, PT ;  /* 0x000000100000780c */ /* 0x040fe20003f26070 */
[----:B------:R-:W-:Y:S01]  /*4440*/  BSSY.RECONVERGENT B1, `(.L_x_212) ;  /* 0x0000053000017945 */ /* 0x000fe20003800200 */
[----:B------:R-:W-:Y:S01]  /*4450*/  LOP3.LUT R22, R0, 0xf, RZ, 0xc0, !PT ;  /* 0x0000000f00167812 */ /* 0x000fe200078ec0ff */
[----:B0--3--:R-:W-:Y:S02]  /*4460*/  HFMA2 R4, -RZ, RZ, 0, 0 ;  /* 0x00000000ff047431 */ /* 0x009fe400000001ff */
[----:B------:R-:W-:Y:S01]  /*4470*/  IMAD.MOV.U32 R20, RZ, RZ, RZ ;  /* 0x000000ffff147224 */ /* 0x000fe200078e00ff */
[----:B------:R-:W-:-:S07]  /*4480*/  ISETP.NE.AND P0, PT, R22, RZ, PT ;  /* 0x000000ff1600720c */ /* 0x000fce0003f05270 */
[----:B------:R-:W-:Y:S06]  /*4490*/  @!P1 BRA `(.L_x_213) ;  /* 0x0000000400349947 */ /* 0x000fec0003800000 */
[----:B------:R-:W0:Y:S01]  /*44a0*/  LDCU.64 UR4, c[0x0][0x380] ;  /* 0x00007000ff0477ac */ /* 0x000e220008000a00 */
[----:B------:R-:W-:Y:S02]  /*44b0*/  LOP3.LUT R4, R0, 0x7ffffff0, RZ, 0xc0, !PT ;  /* 0x7ffffff000047812 */ /* 0x000fe400078ec0ff */
[----:B------:R-:W-:-:S03]  /*44c0*/  MOV R20, RZ ;  /* 0x000000ff00147202 */ /* 0x000fc60000000f00 */
[----:B------:R-:W-:Y:S01]  /*44d0*/  IMAD.MOV R18, RZ, RZ, -R4 ;  /* 0x000000ffff127224 */ /* 0x000fe200078e0a04 */
[----:B0-----:R-:W-:-:S04]  /*44e0*/  UIADD3 UR4, UP0, UPT, UR4, 0xc4, URZ ;  /* 0x000000c404047890 */ /* 0x001fc8000ff1e0ff */
[----:B------:R-:W-:Y:S02]  /*44f0*/  UIADD3.X UR5, UPT, UPT, URZ, UR5, URZ, UP0, !UPT ;  /* 0x00000005ff057290 */ /* 0x000fe400087fe4ff */
[----:B-1----:R-:W-:-:S04]  /*4500*/  MOV R2, UR4 ;  /* 0x0000000400027c02 */ /* 0x002fc80008000f00 */
[----:B------:R-:W-:-:S07]  /*4510*/  IMAD.U32 R3, RZ, RZ, UR5 ;  /* 0x00000005ff037e24 */ /* 0x000fce000f8e00ff */
.L_x_214:
[----:B------:R-:W2:Y:S04]  /*4520*/  LDG.E R29, desc[UR6][R2.64+-0xc0] ;  /* 0xffff4006021d7981 */ /* 0x000ea8000c1e1900 */
[----:B------:R-:W3:Y:S04]  /*4530*/  LDG.E R6, desc[UR6][R2.64+-0xa8] ;  /* 0xffff580602067981 */ /* 0x000ee8000c1e1900 */
        /* <DEDUP_REMOVED lines=13> */
[----:B------:R0:W5:Y:S01]  /*4610*/  LDG.E R5, desc[UR6][R2.64+0xa8] ;  /* 0x0000a80602057981 */ /* 0x000162000c1e1900 */
[----:B------:R-:W-:Y:S01]  /*4620*/  VIADD R18, R18, 0x10 ;  /* 0x0000001012127836 */ /* 0x000fe20000000000 */
[----:B0-----:R-:W-:-:S04]  /*4630*/  IADD3 R2, P3, PT, R2, 0x180, RZ ;  /* 0x0000018002027810 */ /* 0x001fc80007f7e0ff */
[----:B------:R-:W-:Y:S02]  /*4640*/  IADD3.X R3, PT, PT, RZ, R3, RZ, P3, !PT ;  /* 0x00000003ff037210 */ /* 0x000fe40001ffe4ff */
[-C--:B--2---:R-:W-:Y:S02]  /*4650*/  ISETP.NE.AND P1, PT, R29, R10.reuse, PT ;  /* 0x0000000a1d00720c */ /* 0x084fe40003f25270 */
[----:B---3--:R-:W-:Y:S02]  /*4660*/  ISETP.NE.AND P2, PT, R6, R10, PT ;  /* 0x0000000a0600720c */ /* 0x008fe40003f45270 */
[----:B------:R-:W-:-:S09]  /*4670*/  IADD3 R6, PT, PT, R20, 0x1, RZ ;  /* 0x0000000114067810 */ /* 0x000fd20007ffe0ff */
[----:B------:R-:W-:Y:S01]  /*4680*/  @P1 IMAD.MOV R6, RZ, RZ, R20 ;  /* 0x000000ffff061224 */ /* 0x000fe200078e0214 */
[----:B----4-:R-:W-:-:S04]  /*4690*/  ISETP.NE.AND P1, PT, R8, R10, PT ;  /* 0x0000000a0800720c */ /* 0x010fc80003f25270 */
[----:B------:R-:W-:Y:S01]  /*46a0*/  IADD3 R8, PT, PT, R6, 0x1, RZ ;  /* 0x0000000106087810 */ /* 0x000fe20007ffe0ff */
[----:B------:R-:W-:Y:S01]  /*46b0*/  @P2 IMAD.MOV R8, RZ, RZ, R6 ;  /* 0x000000ffff082224 */ /* 0x000fe200078e0206 */
[----:B-----5:R-:W-:-:S04]  /*46c0*/  ISETP.NE.AND P2, PT, R14, R10, PT ;  /* 0x0000000a0e00720c */ /* 0x020fc80003f45270 */
[----:B------:R-:W-:-:S03]  /*46d0*/  IADD3 R6, PT, PT, R8, 0x1, RZ ;  /* 0x0000000108067810 */ /* 0x000fc60007ffe0ff */
[----:B------:R-:W-:Y:S01]  /*46e0*/  @P1 IMAD.MOV R6, RZ, RZ, R8 ;  /* 0x000000ffff061224 */ /* 0x000fe200078e0208 */
[----:B------:R-:W-:-:S04]  /*46f0*/  ISETP.NE.AND P1, PT, R16, R10, PT ;  /* 0x0000000a1000720c */ /* 0x000fc80003f25270 */
[----:B------:R-:W-:Y:S01]  /*4700*/  IADD3 R8, PT, PT, R6, 0x1, RZ ;  /* 0x0000000106087810 */ /* 0x000fe20007ffe0ff */
[----:B------:R-:W-:Y:S01]  /*4710*/  @P2 IMAD.MOV R8, RZ, RZ, R6 ;  /* 0x000000ffff082224 */ /* 0x000fe200078e0206 */
[----:B------:R-:W-:-:S04]  /*4720*/  ISETP.NE.AND P2, PT, R27, R10, PT ;  /* 0x0000000a1b00720c */ /* 0x000fc80003f45270 */
        /* <DEDUP_REMOVED lines=31> */
[----:B------:R-:W-:Y:S02]  /*4920*/  @P1 IADD3 R5, PT, PT, R7, RZ, RZ ;  /* 0x000000ff07051210 */ /* 0x000fe40007ffe0ff */
[----:B------:R-:W-:-:S03]  /*4930*/  ISETP.NE.AND P1, PT, R18, RZ, PT ;  /* 0x000000ff1200720c */ /* 0x000fc60003f25270 */
[----:B------:R-:W-:Y:S02]  /*4940*/  VIADD R20, R5, 0x1 ;  /* 0x0000000105147836 */ /* 0x000fe40000000000 */
[----:B------:R-:W-:-:S08]  /*4950*/  @P2 IMAD.MOV R20, RZ, RZ, R5 ;  /* 0x000000ffff142224 */ /* 0x000fd000078e0205 */
[----:B------:R-:W-:Y:S05]  /*4960*/  @P1 BRA `(.L_x_214) ;  /* 0xfffffff800ec1947 */ /* 0x000fea000383ffff */
.L_x_213:
[----:B------:R-:W-:Y:S05]  /*4970*/  BSYNC.RECONVERGENT B1 ;  /* 0x0000000000017941 */ /* 0x000fea0003800200 */
.L_x_212:
[----:B------:R-:W-:Y:S05]  /*4980*/  @!P0 BRA `(.L_x_211) ;  /* 0x0000000400508947 */ /* 0x000fea0003800000 */
[----:B------:R-:W-:Y:S01]  /*4990*/  ISETP.GE.U32.AND P1, PT, R22, 0x8, PT ;  /* 0x000000081600780c */ /* 0x000fe20003f26070 */
[----:B------:R-:W-:Y:S01]  /*49a0*/  BSSY.RECONVERGENT B1, `(.L_x_215) ;  /* 0x0000027000017945 */ /* 0x000fe20003800200 */
[----:B------:R-:W-:-:S04]  /*49b0*/  LOP3.LUT R8, R0, 0x7, RZ, 0xc0, !PT ;  /* 0x0000000700087812 */ /* 0x000fc800078ec0ff */
[----:B------:R-:W-:-:S07]  /*49c0*/  ISETP.NE.AND P0, PT, R8, RZ, PT ;  /* 0x000000ff0800720c */ /* 0x000fce0003f05270 */
[----:B------:R-:W-:Y:S06]  /*49d0*/  @!P1 BRA `(.L_x_216) ;  /* 0x00000000008c9947 */ /* 0x000fec0003800000 */
[----:B-1----:R-:W0:Y:S02]  /*49e0*/  LDC.64 R2, c[0x0][0x380] ;  /* 0x0000e000ff027b82 */ /* 0x002e240000000a00 */
[----:B0-----:R-:W-:-:S05]  /*49f0*/  IMAD.WIDE.U32 R2, R4, 0x18, R2 ;  /* 0x0000001804027825 */ /* 0x001fca00078e0002 */
[----:B------:R-:W2:Y:S04]  /*4a00*/  LDG.E R5, desc[UR6][R2.64+0x4] ;  /* 0x0000040602057981 */ /* 0x000ea8000c1e1900 */
[----:B------:R-:W3:Y:S04]  /*4a10*/  LDG.E R7, desc[UR6][R2.64+0x1c] ;  /* 0x00001c0602077981 */ /* 0x000ee8000c1e1900 */
[----:B------:R-:W4:Y:S04]  /*4a20*/  LDG.E R9, desc[UR6][R2.64+0x34] ;  /* 0x0000340602097981 */ /* 0x000f28000c1e1900 */
[----:B------:R-:W5:Y:S04]  /*4a30*/  LDG.E R11, desc[UR6][R2.64+0x4c] ;  /* 0x00004c06020b7981 */ /* 0x000f68000c1e1900 */
[----:B------:R-:W5:Y:S04]  /*4a40*/  LDG.E R15, desc[UR6][R2.64+0x64] ;  /* 0x00006406020f7981 */ /* 0x000f68000c1e1900 */
[----:B------:R-:W5:Y:S04]  /*4a50*/  LDG.E R17, desc[UR6][R2.64+0x7c] ;  /* 0x00007c0602117981 */ /* 0x000f68000c1e1900 */
[----:B------:R-:W5:Y:S04]  /*4a60*/  LDG.E R19, desc[UR6][R2.64+0x94] ;  /* 0x0000940602137981 */ /* 0x000f68000c1e1900 */
[----:B------:R0:W5:Y:S01]  /*4a70*/  LDG.E R21, desc[UR6][R2.64+0xac] ;  /* 0x0000ac0602157981 */ /* 0x000162000c1e1900 */
[----:B------:R-:W-:Y:S01]  /*4a80*/  VIADD R4, R4, 0x8 ;  /* 0x0000000804047836 */ /* 0x000fe20000000000 */
[----:B--2---:R-:W-:-:S02]  /*4a90*/  ISETP.NE.AND P1, PT, R5, R10, PT ;  /* 0x0000000a0500720c */ /* 0x004fc40003f25270 */
[----:B------:R-:W-:Y:S02]  /*4aa0*/  IADD3 R5, PT, PT, R20, 0x1, RZ ;  /* 0x0000000114057810 */ /* 0x000fe40007ffe0ff */
[----:B---3--:R-:W-:-:S09]  /*4ab0*/  ISETP.NE.AND P2, PT, R7, R10, PT ;  /* 0x0000000a0700720c */ /* 0x008fd20003f45270 */
        /* <DEDUP_REMOVED lines=8> */
[----:B0-----:R-:W-:Y:S01]  /*4b40*/  IADD3 R2, PT, PT, R5, 0x1, RZ ;  /* 0x0000000105027810 */ /* 0x001fe20007ffe0ff */
        /* <DEDUP_REMOVED lines=9> */
[----:B------:R-:W-:-:S05]  /*4be0*/  @P1 IMAD.MOV R3, RZ, RZ, R2 ;  /* 0x000000ffff031224 */ /* 0x000fca00078e0202 */
[C---:B------:R-:W-:Y:S02]  /*4bf0*/  IADD3 R20, PT, PT, R3.reuse, 0x1, RZ ;  /* 0x0000000103147810 */ /* 0x040fe40007ffe0ff */
[----:B------:R-:W-:-:S07]  /*4c00*/  @P2 IADD3 R20, PT, PT, R3, RZ, RZ ;  /* 0x000000ff03142210 */ /* 0x000fce0007ffe0ff */
.L_x_216:
[----:B------:R-:W-:Y:S05]  /*4c10*/  BSYNC.RECONVERGENT B1 ;  /* 0x0000000000017941 */ /* 0x000fea0003800200 */
.L_x_215:
        /* <DEDUP_REMOVED lines=11> */
[----:B------:R-:W5:Y:S01]  /*4cd0*/  LDG.E R11, desc[UR6][R2.64+0x4c] ;  /* 0x00004c06020b7981 */ /* 0x000f62000c1e1900 */
[----:B------:R-:W-:-:S02]  /*4ce0*/  IADD3 R4, PT, PT, R4, 0x4, RZ ;  /* 0x0000000404047810 */ /* 0x000fc40007ffe0ff */
[-C--:B--2---:R-:W-:Y:S01]  /*4cf0*/  ISETP.NE.AND P1, PT, R5, R10.reuse, PT ;  /* 0x0000000a0500720c */ /* 0x084fe20003f25270 */
[----:B------:R-:W-:Y:S01]  /*4d00*/  VIADD R5, R20, 0x1 ;  /* 0x0000000114057836 */ /* 0x000fe20000000000 */
[----:B---3--:R-:W-:-:S11]  /*4d10*/  ISETP.NE.AND P2, PT, R7, R10, PT ;  /* 0x0000000a0700720c */ /* 0x008fd60003f45270 */
[----:B------:R-:W-:Y:S02]  /*4d20*/  @P1 IADD3 R5, PT, PT, R20, RZ, RZ ;  /* 0x000000ff14051210 */ /* 0x000fe40007ffe0ff */
[----:B----4-:R-:W-:-:S03]  /*4d30*/  ISETP.NE.AND P1, PT, R9, R10, PT ;  /* 0x0000000a0900720c */ /* 0x010fc60003f25270 */
[C---:B------:R-:W-:Y:S01]  /*4d40*/  VIADD R6, R5.reuse, 0x1 ;  /* 0x0000000105067836 */ /* 0x040fe20000000000 */
[----:B------:R-:W-:Y:S02]  /*4d50*/  @P2 IADD3 R6, PT, PT, R5, RZ, RZ ;  /* 0x000000ff05062210 */ /* 0x000fe40007ffe0ff */
[----:B-----5:R-:W-:-:S03]  /*4d60*/  ISETP.NE.AND P2, PT, R11, R10, PT ;  /* 0x0000000a0b00720c */ /* 0x020fc60003f45270 */
[----:B------:R-:W-:-:S04]  /*4d70*/  VIADD R5, R6, 0x1 ;  /* 0x0000000106057836 */ /* 0x000fc80000000000 */
[----:B------:R-:W-:-:S05]  /*4d80*/  @P1 IADD3 R5, PT, PT, R6, RZ, RZ ;  /* 0x000000ff06051210 */ /* 0x000fca0007ffe0ff */
[----:B------:R-:W-:Y:S02]  /*4d90*/  VIADD R20, R5, 0x1 ;  /* 0x0000000105147836 */ /* 0x000fe40000000000 */
[----:B------:R-:W-:-:S07]  /*4da0*/  @P2 IMAD.MOV R20, RZ, RZ, R5 ;  /* 0x000000ffff142224 */ /* 0x000fce00078e0205 */
.L_x_218:
[----:B------:R-:W-:Y:S05]  /*4db0*/  BSYNC.RECONVERGENT B1 ;  /* 0x0000000000017941 */ /* 0x000fea0003800200 */
.L_x_217:
[----:B------:R-:W-:Y:S05]  /*4dc0*/  @!P0 BRA `(.L_x_211) ;  /* 0x0000000000408947 */ /* 0x000fea0003800000 */
[----:B-1----:R-:W0:Y:S01]  /*4dd0*/  LDC.64 R2, c[0x0][0x380] ;  /* 0x0000e000ff027b82 */ /* 0x002e220000000a00 */
[----:B------:R-:W-:Y:S01]  /*4de0*/  IADD3 R0, PT, PT, -R0, RZ, RZ ;  /* 0x000000ff00007210 */ /* 0x000fe20007ffe1ff */
[----:B0-----:R-:W-:-:S03]  /*4df0*/  IMAD.WIDE.U32 R4, R4, 0x18, R2 ;  /* 0x0000001804047825 */ /* 0x001fc600078e0002 */
[----:B------:R-:W-:-:S04]  /*4e00*/  IADD3 R2, P0, PT, R4, 0x4, RZ ;  /* 0x0000000404027810 */ /* 0x000fc80007f1e0ff */
[----:B------:R-:W-:-:S09]  /*4e10*/  IADD3.X R5, PT, PT, RZ, R5, RZ, P0, !PT ;  /* 0x00000005ff057210 */ /* 0x000fd200007fe4ff */
.L_x_219:
[----:B------:R-:W-:-:S06]  /*4e20*/  IMAD.MOV.U32 R3, RZ, RZ, R5 ;  /* 0x000000ffff037224 */ /* 0x000fcc00078e0005 */
[----:B------:R0:W2:Y:S01]  /*4e30*/  LDG.E R3, desc[UR6][R2.64] ;  /* 0x0000000602037981 */ /* 0x0000a2000c1e1900 */
[----:B------:R-:W-:Y:S02]  /*4e40*/  IADD3 R0, PT, PT, R0, 0x1, RZ ;  /* 0x0000000100007810 */ /* 0x000fe40007ffe0ff */
[----:B------:R-:W-:Y:S02]  /*4e50*/  IADD3 R4, PT, PT, R20, 0x1, RZ ;  /* 0x0000000114047810 */ /* 0x000fe40007ffe0ff */
[----:B------:R-:W-:Y:S02]  /*4e60*/  ISETP.NE.AND P1, PT, R0, RZ, PT ;  /* 0x000000ff0000720c */ /* 0x000fe40003f25270 */
[----:B0-----:R-:W-:-:S04]  /*4e70*/  IADD3 R2, P2, PT, R2, 0x18, RZ ;  /* 0x0000001802027810 */ /* 0x001fc80007f5e0ff */
[----:B------:R-:W-:Y:S02]  /*4e80*/  IADD3.X R5, PT, PT, RZ, R5, RZ, P2, !PT ;  /* 0x00000005ff057210 */ /* 0x000fe400017fe4ff */
[----:B--2---:R-:W-:-:S13]  /*4e90*/  ISETP.NE.AND P0, PT, R3, R10, PT ;  /* 0x0000000a0300720c */ /* 0x004fda0003f05270 */
[----:B------:R-:W-:-:S05]  /*4ea0*/  @P0 IMAD.MOV R4, RZ, RZ, R20 ;  /* 0x000000ffff040224 */ /* 0x000fca00078e0214 */
[----:B------:R-:W-:Y:S01]  /*4eb0*/  MOV R20, R4 ;  /* 0x0000000400147202 */ /* 0x000fe20000000f00 */
[----:B------:R-:W-:Y:S06]  /*4ec0*/  @P1 BRA `(.L_x_219) ;  /* 0xfffffffc00d41947 */ /* 0x000fec000383ffff */
.L_x_211:
[----:B------:R-:W-:Y:S05]  /*4ed0*/  BSYNC.RECONVERGENT B0 ;  /* 0x0000000000007941 */ /* 0x000fea0003800200 */
.L_x_210:
[----:B------:R-:W2:Y:S02]  /*4ee0*/  LDC R0, c[0x0][0x398] ;  /* 0x0000e600ff007b82 */ /* 0x000ea40000000800 */
[----:B--2---:R-:W-:-:S04]  /*4ef0*/  ISETP.GE.AND P0, PT, R0, 0x1, PT ;  /* 0x000000010000780c */ /* 0x004fc80003f06270 */
[----:B------:R-:W-:-:S13]  /*4f00*/  ISETP.EQ.OR P0, PT, R20, RZ, !P0 ;  /* 0x000000ff1400720c */ /* 0x000fda0004702670 */
[----:B------:R-:W-:Y:S05]  /*4f10*/  @P0 EXIT ;  /* 0x000000000000094d */ /* 0x000fea0003800000 */
[C---:B------:R-:W-:Y:S01]  /*4f20*/  ISETP.GE.U32.AND P0, PT, R0.reuse, 0x10, PT ;  /* 0x000000100000780c */ /* 0x040fe20003f06070 */
[----:B------:R-:W-:Y:S01]  /*4f30*/  IMAD.MOV.U32 R7, RZ, RZ, RZ ;  /* 0x000000ffff077224 */ /* 0x000fe200078e00ff */
[----:B------:R-:W-:Y:S02]  /*4f40*/  I2FP.F32.U32 R20, R20 ;  /* 0x0000001400147245 */ /* 0x000fe40000201000 */
[----:B0--3--:R-:W-:-:S09]  /*4f50*/  LOP3.LUT R8, R0, 0xf, RZ, 0xc0, !PT ;  /* 0x0000000f00087812 */ /* 0x009fd200078ec0ff */
[----:B------:R-:W-:Y:S05]  /*4f60*/  @!P0 BRA `(.L_x_220) ;  /* 0x0000001400248947 */ /* 0x000fea0003800000 */
[----:B------:R-:W-:Y:S01]  /*4f70*/  LOP3.LUT R7, R0, 0x7ffffff0, RZ, 0xc0, !PT ;  /* 0x7ffffff000077812 */ /* 0x000fe200078ec0ff */
[----:B------:R-:W-:Y:S01]  /*4f80*/  HFMA2 R6, -RZ, RZ, 0, 0 ;  /* 0x00000000ff067431 */ /* 0x000fe200000001ff */
[----:B------:R-:W-:Y:S01]  /*4f90*/  BSSY.RECONVERGENT B0, `(.L_x_220) ;  /* 0x0000146000007945 */ /* 0x000fe20003800200 */
[----:B------:R-:W-:Y:S02]  /*4fa0*/  MOV R5, RZ ;  /* 0x000000ff00057202 */ /* 0x000fe40000000f00 */
[----:B------:R-:W-:-:S07]  /*4fb0*/  IMAD.MOV R4, RZ, RZ, -R7 ;  /* 0x000000ffff047224 */ /* 0x000fce00078e0a07 */
.L_x_253:
[----:B-1----:R-:W2:Y:S01]  /*4fc0*/  LDG.E.64 R2, desc[UR6][R12.64+0x8] ;  /* 0x000008060c027981 */ /* 0x002ea2000c1e1b00 */
[----:B0-----:R-:W0:Y:S01]  /*4fd0*/  MUFU.RCP R9, R20 ;  /* 0x0000001400097308 */ /* 0x001e220000001000 */
[----:B--2---:R-:W-:-:S04]  /*4fe0*/  IADD3 R16, P0, PT, R2, R6, RZ ;  /* 0x0000000602107210 */ /* 0x004fc80007f1e0ff */
[----:B------:R-:W-:-:S05]  /*4ff0*/  IADD3.X R17, PT, PT, R3, R5, RZ, P0, !PT ;  /* 0x0000000503117210 */ /* 0x000fca00007fe4ff */
[----:B------:R-:W2:Y:S01]  /*5000*/  LD.E R3, desc[UR6][R16.64] ;  /* 0x0000000610037980 */ /* 0x000ea2000c101900 */
[----:B0-----:R-:W-:Y:S01]  /*5010*/  FFMA R0, -R20, R9, 1 ;  /* 0x3f80000014007423 */ /* 0x001fe20000000109 */
[----:B------:R-:W-:Y:S01]  /*5020*/  IADD3 R4, PT, PT, R4, 0x10, RZ ;  /* 0x0000001004047810 */ /* 0x000fe20007ffe0ff */
[----:B------:R-:W-:Y:S02]  /*5030*/  BSSY.RECONVERGENT B3, `(.L_x_221) ;  /* 0x000000c000037945 */ /* 0x000fe40003800200 */
[----:B------:R-:W-:Y:S01]  /*5040*/  FFMA R0, R9, R0, R9 ;  /* 0x0000000009007223 */ /* 0x000fe20000000009 */
[----:B------:R-:W-:Y:S01]  /*5050*/  ISETP.NE.AND P2, PT, R4, RZ, PT ;  /* 0x000000ff0400720c */ /* 0x000fe20003f45270 */
[----:B--2---:R-:W0:Y:S02]  /*5060*/  FCHK P0, R3, R20 ;  /* 0x0000001403007302 */ /* 0x004e240000000000 */
[----:B------:R-:W-:-:S04]  /*5070*/  FFMA R9, R3, R0, RZ ;  /* 0x0000000003097223 */ /* 0x000fc800000000ff */
[----:B------:R-:W-:-:S04]  /*5080*/  FFMA R2, -R20, R9, R3 ;  /* 0x0000000914027223 */ /* 0x000fc80000000103 */
[----:B------:R-:W-:Y:S01]  /*5090*/  FFMA R9, R0, R2, R9 ;  /* 0x0000000200097223 */ /* 0x000fe20000000009 */
[----:B0-----:R-:W-:Y:S06]  /*50a0*/  @!P0 BRA `(.L_x_222) ;  /* 0x0000000000108947 */ /* 0x001fec0003800000 */
[----:B------:R-:W-:Y:S01]  /*50b0*/  IMAD.MOV.U32 R0, RZ, RZ, R20 ;  /* 0x000000ffff007224 */ /* 0x000fe200078e0014 */
[----:B------:R-:W-:-:S07]  /*50c0*/  MOV R10, 0x50e0 ;  /* 0x000050e0000a7802 */ /* 0x000fce0000000f00 */
[----:B------:R-:W-:Y:S05]  /*50d0*/  CALL.REL.NOINC `($__internal_1_$__cuda_sm3x_div_rn_noftz_f32_slowpath) ;  /* 0x0000002000fc7944 */ /* 0x000fea0003c00000 */
[----:B------:R-:W-:-:S07]  /*50e0*/  MOV R9, R0 ;  /* 0x0000000000097202 */ /* 0x000fce0000000f00 */
.L_x_222:
[----:B------:R-:W-:Y:S05]  /*50f0*/  BSYNC.RECONVERGENT B3 ;  /* 0x0000000000037941 */ /* 0x000fea0003800200 */
.L_x_221:
[----:B------:R0:W-:Y:S04]  /*5100*/  ST.E desc[UR6][R16.64], R9 ;  /* 0x0000000910007985 */ /* 0x0001e8000c101906 */
[----:B------:R-:W2:Y:S02]  /*5110*/  LDG.E.64 R2, desc[UR6][R12.64+0x8] ;  /* 0x000008060c027981 */ /* 0x000ea4000c1e1b00 */
[----:B--2---:R-:W-:-:S04]  /*5120*/  IADD3 R14, P0, PT, R2, R6, RZ ;  /* 0x00000006020e7210 */ /* 0x004fc80007f1e0ff */
[----:B------:R-:W-:-:S05]  /*5130*/  IADD3.X R15, PT, PT, R3, R5, RZ, P0, !PT ;  /* 0x00000005030f7210 */ /* 0x000fca00007fe4ff */
[----:B------:R-:W2:Y:S01]  /*5140*/  LD.E R11, desc[UR6][R14.64+0x4] ;  /* 0x000004060e0b7980 */ /* 0x000ea2000c101900 */
[----:B------:R-:W1:Y:S01]  /*5150*/  MUFU.RCP R3, R20 ;  /* 0x0000001400037308 */ /* 0x000e620000001000 */
[----:B------:R-:W-:Y:S01]  /*5160*/  BSSY.RECONVERGENT B3, `(.L_x_223) ;  /* 0x000000d000037945 */ /* 0x000fe20003800200 */
[----:B-1----:R-:W-:-:S04]  /*5170*/  FFMA R0, -R20, R3, 1 ;  /* 0x3f80000014007423 */ /* 0x002fc80000000103 */
[----:B------:R-:W-:Y:S02]  /*5180*/  FFMA R0, R3, R0, R3 ;  /* 0x0000000003007223 */ /* 0x000fe40000000003 */
[----:B--2---:R-:W1:Y:S02]  /*5190*/  FCHK P0, R11, R20 ;  /* 0x000000140b007302 */ /* 0x004e640000000000 */
[----:B------:R-:W-:-:S04]  /*51a0*/  FFMA R3, R0, R11, RZ ;  /* 0x0000000b00037223 */ /* 0x000fc800000000ff */
[----:B------:R-:W-:-:S04]  /*51b0*/  FFMA R2, -R20, R3, R11 ;  /* 0x0000000314027223 */ /* 0x000fc8000000010b */
[----:B0-----:R-:W-:Y:S01]  /*51c0*/  FFMA R9, R0, R2, R3 ;  /* 0x0000000200097223 */ /* 0x001fe20000000003 */
[----:B-1----:R-:W-:Y:S06]  /*51d0*/  @!P0 BRA `(.L_x_224) ;  /* 0x0000000000148947 */ /* 0x002fec0003800000 */
[----:B------:R-:W-:Y:S01]  /*51e0*/  IMAD.MOV.U32 R3, RZ, RZ, R11 ;  /* 0x000000ffff037224 */ /* 0x000fe200078e000b */
[----:B------:R-:W-:Y:S02]  /*51f0*/  MOV R0, R20 ;  /* 0x0000001400007202 */ /* 0x000fe40000000f00 */
[----:B------:R-:W-:-:S07]  /*5200*/  MOV R10, 0x5220 ;  /* 0x00005220000a7802 */ /* 0x000fce0000000f00 */
[----:B------:R-:W-:Y:S05]  /*5210*/  CALL.REL.NOINC `($__internal_1_$__cuda_sm3x_div_rn_noftz_f32_slowpath) ;  /* 0x0000002000ac7944 */ /* 0x000fea0003c00000 */
[----:B------:R-:W-:-:S07]  /*5220*/  MOV R9, R0 ;  /* 0x0000000000097202 */ /* 0x000fce0000000f00 */
.L_x_224:
[----:B------:R-:W-:Y:S05]  /*5230*/  BSYNC.RECONVERGENT B3 ;  /* 0x0000000000037941 */ /* 0x000fea0003800200 */
.L_x_223:
[----:B------:R0:W-:Y:S04]  /*5240*/  ST.E desc[UR6][R14.64+0x4], R9 ;  /* 0x000004090e007985 */ /* 0x0001e8000c101906 */
[----:B------:R-:W2:Y:S02]  /*5250*/  LDG.E.64 R2, desc[UR6][R12.64+0x8] ;  /* 0x000008060c027981 */ /* 0x000ea4000c1e1b00 */
[----:B--2---:R-:W-:-:S05]  /*5260*/  IADD3 R16, P0, PT, R2, R6, RZ ;  /* 0x0000000602107210 */ /* 0x004fca0007f1e0ff */
[----:B------:R-:W-:-:S05]  /*5270*/  IMAD.X R17, R3, 0x1, R5, P0 ;  /* 0x0000000103117824 */ /* 0x000fca00000e0605 */
        /* <DEDUP_REMOVED lines=10> */
[----:B------:R-:W-:Y:S02]  /*5320*/  MOV R3, R11 ;  /* 0x0000000b00037202 */ /* 0x000fe40000000f00 */
[----:B------:R-:W-:Y:S02]  /*5330*/  MOV R0, R20 ;  /* 0x0000001400007202 */ /* 0x000fe40000000f00 */
[----:B------:R-:W-:-:S07]  /*5340*/  MOV R10, 0x5360 ;  /* 0x00005360000a7802 */ /* 0x000fce0000000f00 */
[----:B------:R-:W-:Y:S05]  /*5350*/  CALL.REL.NOINC `($__internal_1_$__cuda_sm3x_div_rn_noftz_f32_slowpath) ;  /* 0x00000020005c7944 */ /* 0x000fea0003c00000 */
[----:B------:R-:W-:-:S07]  /*5360*/  IMAD.MOV.U32 R9, RZ, RZ, R0 ;  /* 0x000000ffff097224 */ /* 0x000fce00078e0000 */
.L_x_226:
[----:B------:R-:W-:Y:S05]  /*5370*/  BSYNC.RECONVERGENT B3 ;  /* 0x0000000000037941 */ /* 0x000fea0003800200 */
.L_x_225:
        /* <DEDUP_REMOVED lines=14> */
[----:B------:R-:W-:Y:S01]  /*5460*/  MOV R3, R11 ;  /* 0x0000000b00037202 */ /* 0x000fe20000000f00 */
[----:B------:R-:W-:Y:S01]  /*5470*/  IMAD.MOV.U32 R0, RZ, RZ, R20 ;  /* 0x000000ffff007224 */ /* 0x000fe200078e0014 */
[----:B------:R-:W-:-:S07]  /*5480*/  MOV R10, 0x54a0 ;  /* 0x000054a0000a7802 */ /* 0x000fce0000000f00 */
[----:B------:R-:W-:Y:S05]  /*5490*/  CALL.REL.NOINC `($__internal_1_$__cuda_sm3x_div_rn_noftz_f32_slowpath) ;  /* 0x00000020000c7944 */ /* 0x000fea0003c00000 */
[----:B------:R-:W-:-:S07]  /*54a0*/  MOV R9, R0 ;  /* 0x0000000000097202 */ /* 0x000fce0000000f00 */
.L_x_228:
[----:B------:R-:W-:Y:S05]  /*54b0*/  BSYNC.RECONVERGENT B3 ;  /* 0x0000000000037941 */ /* 0x000fea0003800200 */
.L_x_227:
        /* <DEDUP_REMOVED lines=19> */
.L_x_230:
[----:B------:R-:W-:Y:S05]  /*55f0*/  BSYNC.RECONVERGENT B3 ;  /* 0x0000000000037941 */ /* 0x000fea0003800200 */
.L_x_229:
        /* <DEDUP_REMOVED lines=19> */
.L_x_232:
[----:B------:R-:W-:Y:S05]  /*5730*/  BSYNC.RECONVERGENT B3 ;  /* 0x0000000000037941 */ /* 0x000fea0003800200 */
.L_x_231:
        /* <DEDUP_REMOVED lines=19> */
.L_x_234:
[----:B------:R-:W-:Y:S05]  /*5870*/  BSYNC.RECONVERGENT B3 ;  /* 0x0000000000037941 */ /* 0x000fea0003800200 */
.L_x_233:
        /* <DEDUP_REMOVED lines=19> */
.L_x_236:
[----:B------:R-:W-:Y:S05]  /*59b0*/  BSYNC.RECONVERGENT B3 ;  /* 0x0000000000037941 */ /* 0x000fea0003800200 */
.L_x_235:
        /* <DEDUP_REMOVED lines=19> */
.L_x_238:
[----:B------:R-:W-:Y:S05]  /*5af0*/  BSYNC.RECONVERGENT B3 ;  /* 0x0000000000037941 */ /* 0x000fea0003800200 */
.L_x_237:
        /* <DEDUP_REMOVED lines=19> */
.L_x_240:
[----:B------:R-:W-:Y:S05]  /*5c30*/  BSYNC.RECONVERGENT B3 ;  /* 0x0000000000037941 */ /* 0x000fea0003800200 */
.L_x_239:
        /* <DEDUP_REMOVED lines=19> */
.L_x_242:
[----:B------:R-:W-:Y:S05]  /*5d70*/  BSYNC.RECONVERGENT B3 ;  /* 0x0000000000037941 */ /* 0x000fea0003800200 */
.L_x_241:
        /* <DEDUP_REMOVED lines=19> */
.L_x_244:
[----:B------:R-:W-:Y:S05]  /*5eb0*/  BSYNC.RECONVERGENT B3 ;  /* 0x0000000000037941 */ /* 0x000fea0003800200 */
.L_x_243:
        /* <DEDUP_REMOVED lines=19> */
.L_x_246:
[----:B------:R-:W-:Y:S05]  /*5ff0*/  BSYNC.RECONVERGENT B3 ;  /* 0x0000000000037941 */ /* 0x000fea0003800200 */
.L_x_245:
        /* <DEDUP_REMOVED lines=19> */
.L_x_248:
[----:B------:R-:W-:Y:S05]  /*6130*/  BSYNC.RECONVERGENT B3 ;  /* 0x0000000000037941 */ /* 0x000fea0003800200 */
.L_x_247:
        /* <DEDUP_REMOVED lines=19> */
.L_x_250:
[----:B------:R-:W-:Y:S05]  /*6270*/  BSYNC.RECONVERGENT B3 ;  /* 0x0000000000037941 */ /* 0x000fea0003800200 */
.L_x_249:
        /* <DEDUP_REMOVED lines=12> */
[----:B------:R-:W-:Y:S01]  /*6340*/  FFMA R0, R0, R2, R3 ;  /* 0x0000000200007223 */ /* 0x000fe20000000003 */
[----:B01----:R-:W-:Y:S06]  /*6350*/  @!P0 BRA `(.L_x_252) ;  /* 0x0000000000108947 */ /* 0x003fec0003800000 */
[----:B------:R-:W-:Y:S01]  /*6360*/  MOV R3, R11 ;  /* 0x0000000b00037202 */ /* 0x000fe20000000f00 */
[----:B------:R-:W-:Y:S01]  /*6370*/  IMAD.MOV.U32 R0, RZ, RZ, R20 ;  /* 0x000000ffff007224 */ /* 0x000fe200078e0014 */
[----:B------:R-:W-:-:S07]  /*6380*/  MOV R10, 0x63a0 ;  /* 0x000063a0000a7802 */ /* 0x000fce0000000f00 */
[----:B------:R-:W-:Y:S05]  /*6390*/  CALL.REL.NOINC `($__internal_1_$__cuda_sm3x_div_rn_noftz_f32_slowpath) ;  /* 0x00000010004c7944 */ /* 0x000fea0003c00000 */
.L_x_252:
[----:B------:R-:W-:Y:S05]  /*63a0*/  BSYNC.RECONVERGENT B3 ;  /* 0x0000000000037941 */ /* 0x000fea0003800200 */
.L_x_251:
[----:B------:R0:W-:Y:S01]  /*63b0*/  ST.E desc[UR6][R14.64+0x3c], R0 ;  /* 0x00003c000e007985 */ /* 0x0001e2000c101906 */
[----:B------:R-:W-:-:S04]  /*63c0*/  IADD3 R6, P0, PT, R6, 0x40, RZ ;  /* 0x0000004006067810 */ /* 0x000fc80007f1e0ff */
[----:B------:R-:W-:Y:S01]  /*63d0*/  IADD3.X R5, PT, PT, RZ, R5, RZ, P0, !PT ;  /* 0x00000005ff057210 */ /* 0x000fe200007fe4ff */
[----:B------:R-:W-:Y:S08]  /*63e0*/  @P2 BRA `(.L_x_253) ;  /* 0xffffffe800f42947 */ /* 0x000ff0000383ffff */
[----:B------:R-:W-:Y:S05]  /*63f0*/  BSYNC.RECONVERGENT B0 ;  /* 0x0000000000007941 */ /* 0x000fea0003800200 */
.L_x_220:
[----:B------:R-:W-:-:S13]  /*6400*/  ISETP.NE.AND P0, PT, R8, RZ, PT ;  /* 0x000000ff0800720c */ /* 0x000fda0003f05270 */
[----:B------:R-:W-:Y:S05]  /*6410*/  @!P0 EXIT ;  /* 0x000000000000894d */ /* 0x000fea0003800000 */
[----:B------:R-:W2:Y:S01]  /*6420*/  LDC R4, c[0x0][0x398] ;  /* 0x0000e600ff047b82 */ /* 0x000ea20000000800 */
[----:B------:R-:W-:Y:S02]  /*6430*/  ISETP.GE.U32.AND P0, PT, R8, 0x8, PT ;  /* 0x000000080800780c */ /* 0x000fe40003f06070 */
[----:B--2---:R-:W-:-:S11]  /*6440*/  LOP3.LUT R4, R4, 0x7, RZ, 0xc0, !PT ;  /* 0x0000000704047812 */ /* 0x004fd600078ec0ff */
[----:B------:R-:W-:Y:S05]  /*6450*/  @!P0 BRA `(.L_x_254) ;  /* 0x0000000800608947 */ /* 0x000fea0003800000 */
[----:B------:R-:W2:Y:S01]  /*6460*/  LDG.E.64 R16, desc[UR6][R12.64+0x8] ;  /* 0x000008060c107981 */ /* 0x000ea2000c1e1b00 */
[----:B-1----:R-:W0:Y:S01]  /*6470*/  MUFU.RCP R3, R20 ;  /* 0x0000001400037308 */ /* 0x002e220000001000 */
[----:B--2---:R-:W-:-:S05]  /*6480*/  IMAD.WIDE.U32 R16, R7, 0x4, R16 ;  /* 0x0000000407107825 */ /* 0x004fca00078e0010 */
[----:B------:R-:W2:Y:S01]  /*6490*/  LD.E R5, desc[UR6][R16.64] ;  /* 0x0000000610057980 */ /* 0x000ea2000c101900 */
[----:B0-----:R-:W-:Y:S01]  /*64a0*/  FFMA R0, -R20, R3, 1 ;  /* 0x3f80000014007423 */ /* 0x001fe20000000103 */
[----:B------:R-:W-:Y:S03]  /*64b0*/  BSSY.RECONVERGENT B0, `(.L_x_255) ;  /* 0x000000c000007945 */ /* 0x000fe60003800200 */
[----:B------:R-:W-:Y:S01]  /*64c0*/  FFMA R0, R3, R0, R3 ;  /* 0x0000000003007223 */ /* 0x000fe20000000003 */
[----:B--2---:R-:W0:Y:S03]  /*64d0*/  FCHK P0, R5, R20 ;  /* 0x0000001405007302 */ /* 0x004e260000000000 */
[----:B------:R-:W-:-:S04]  /*64e0*/  FFMA R3, R0, R5, RZ ;  /* 0x0000000500037223 */ /* 0x000fc800000000ff */
[----:B------:R-:W-:-:S04]  /*64f0*/  FFMA R2, -R20, R3, R5 ;  /* 0x0000000314027223 */ /* 0x000fc80000000105 */
[----:B------:R-:W-:Y:S01]  /*6500*/  FFMA R3, R0, R2, R3 ;  /* 0x0000000200037223 */ /* 0x000fe20000000003 */
[----:B0-----:R-:W-:Y:S06]  /*6510*/  @!P0 BRA `(.L_x_256) ;  /* 0x0000000000148947 */ /* 0x001fec0003800000 */
[----:B------:R-:W-:Y:S01]  /*6520*/  MOV R3, R5 ;  /* 0x0000000500037202 */ /* 0x000fe20000000f00 */
[----:B------:R-:W-:Y:S01]  /*6530*/  IMAD.MOV.U32 R0, RZ, RZ, R20 ;  /* 0x000000ffff007224 */ /* 0x000fe200078e0014 */
[----:B------:R-:W-:-:S07]  /*6540*/  MOV R10, 0x6560 ;  /* 0x00006560000a7802 */ /* 0x000fce0000000f00 */
[----:B------:R-:W-:Y:S05]  /*6550*/  CALL.REL.NOINC `($__internal_1_$__cuda_sm3x_div_rn_noftz_f32_slowpath) ;  /* 0x0000000c00dc7944 */ /* 0x000fea0003c00000 */
[----:B------:R-:W-:-:S07]  /*6560*/  MOV R3, R0 ;  /* 0x0000000000037202 */ /* 0x000fce0000000f00 */
.L_x_256:
[----:B------:R-:W-:Y:S05]  /*6570*/  BSYNC.RECONVERGENT B0 ;  /* 0x0000000000007941 */ /* 0x000fea0003800200 */
.L_x_255:
[----:B------:R0:W-:Y:S04]  /*6580*/  ST.E desc[UR6][R16.64], R3 ;  /* 0x0000000310007985 */ /* 0x0001e8000c101906 */
[----:B------:R-:W2:Y:S01]  /*6590*/  LDG.E.64 R14, desc[UR6][R12.64+0x8] ;  /* 0x000008060c0e7981 */ /* 0x000ea2000c1e1b00 */
[----:B------:R-:W1:Y:S01]  /*65a0*/  MUFU.RCP R5, R20 ;  /* 0x0000001400057308 */ /* 0x000e620000001000 */
[----:B--2---:R-:W-:-:S05]  /*65b0*/  IMAD.WIDE.U32 R14, R7, 0x4, R14 ;  /* 0x00000004070e7825 */ /* 0x004fca00078e000e */
[----:B------:R-:W2:Y:S01]  /*65c0*/  LD.E R9, desc[UR6][R14.64+0x4] ;  /* 0x000004060e097980 */ /* 0x000ea2000c101900 */
[----:B-1----:R-:W-:Y:S01]  /*65d0*/  FFMA R0, -R20, R5, 1 ;  /* 0x3f80000014007423 */ /* 0x002fe20000000105 */
[----:B------:R-:W-:Y:S03]  /*65e0*/  BSSY.RECONVERGENT B0, `(.L_x_257) ;  /* 0x000000c000007945 */ /* 0x000fe60003800200 */
[----:B------:R-:W-:Y:S01]  /*65f0*/  FFMA R0, R5, R0, R5 ;  /* 0x0000000005007223 */ /* 0x000fe20000000005 */
[----:B--2---:R-:W1:Y:S03]  /*6600*/  FCHK P0, R9, R20 ;  /* 0x0000001409007302 */ /* 0x004e660000000000 */
        /* <DEDUP_REMOVED lines=8> */
[----:B------:R-:W-:-:S07]  /*6690*/  MOV R5, R0 ;  /* 0x0000000000057202 */ /* 0x000fce0000000f00 */
.L_x_258:
[----:B------:R-:W-:Y:S05]  /*66a0*/  BSYNC.RECONVERGENT B0 ;  /* 0x0000000000007941 */ /* 0x000fea0003800200 */
.L_x_257:
        /* <DEDUP_REMOVED lines=18> */
.L_x_260:
[----:B------:R-:W-:Y:S05]  /*67d0*/  BSYNC.RECONVERGENT B0 ;  /* 0x0000000000007941 */ /* 0x000fea0003800200 */
.L_x_259:
        /* <DEDUP_REMOVED lines=18> */
.L_x_262:
[----:B------:R-:W-:Y:S05]  /*6900*/  BSYNC.RECONVERGENT B0 ;  /* 0x0000000000007941 */ /* 0x000fea0003800200 */
.L_x_261:
        /* <DEDUP_REMOVED lines=18> */
.L_x_264:
[----:B------:R-:W-:Y:S05]  /*6a30*/  BSYNC.RECONVERGENT B0 ;  /* 0x0000000000007941 */ /* 0x000fea0003800200 */
.L_x_263:
        /* <DEDUP_REMOVED lines=18> */
.L_x_266:
[----:B------:R-:W-:Y:S05]  /*6b60*/  BSYNC.RECONVERGENT B0 ;  /* 0x0000000000007941 */ /* 0x000fea0003800200 */
.L_x_265:
        /* <DEDUP_REMOVED lines=18> */
.L_x_268:
[----:B------:R-:W-:Y:S05]  /*6c90*/  BSYNC.RECONVERGENT B0 ;  /* 0x0000000000007941 */ /* 0x000fea0003800200 */
.L_x_267:
        /* <DEDUP_REMOVED lines=17> */
.L_x_270:
[----:B------:R-:W-:Y:S05]  /*6db0*/  BSYNC.RECONVERGENT B0 ;  /* 0x0000000000007941 */ /* 0x000fea0003800200 */
.L_x_269:
[----:B------:R2:W-:Y:S01]  /*6dc0*/  ST.E desc[UR6][R14.64+0x1c], R0 ;  /* 0x00001c000e007985 */ /* 0x0005e2000c101906 */
[----:B------:R-:W-:-:S07]  /*6dd0*/  IADD3 R7, PT, PT, R7, 0x8, RZ ;  /* 0x0000000807077810 */ /* 0x000fce0007ffe0ff */
.L_x_254:
[----:B------:R-:W-:-:S13]  /*6de0*/  ISETP.NE.AND P0, PT, R4, RZ, PT ;  /* 0x000000ff0400720c */ /* 0x000fda0003f05270 */
[----:B------:R-:W-:Y:S05]  /*6df0*/  @!P0 EXIT ;  /* 0x000000000000894d */ /* 0x000fea0003800000 */
[----:B------:R-:W3:Y:S01]  /*6e00*/  LDC R6, c[0x0][0x398] ;  /* 0x0000e600ff067b82 */ /* 0x000ee20000000800 */
[----:B------:R-:W-:Y:S02]  /*6e10*/  ISETP.GE.U32.AND P0, PT, R4, 0x4, PT ;  /* 0x000000040400780c */ /* 0x000fe40003f06070 */
[----:B---3--:R-:W-:-:S11]  /*6e20*/  LOP3.LUT R6, R6, 0x3, RZ, 0xc0, !PT ;  /* 0x0000000306067812 */ /* 0x008fd600078ec0ff */
[----:B------:R-:W-:Y:S05]  /*6e30*/  @!P0 BRA `(.L_x_271) ;  /* 0x0000000400308947 */ /* 0x000fea0003800000 */
[----:B012---:R-:W2:Y:S01]  /*6e40*/  LDG.E.64 R14, desc[UR6][R12.64+0x8] ;  /* 0x000008060c0e7981 */ /* 0x007ea2000c1e1b00 */
[----:B------:R-:W0:Y:S01]  /*6e50*/  MUFU.RCP R3, R20 ;  /* 0x0000001400037308 */ /* 0x000e220000001000 */
        /* <DEDUP_REMOVED lines=15> */
.L_x_273:
[----:B------:R-:W-:Y:S05]  /*6f50*/  BSYNC.RECONVERGENT B0 ;  /* 0x0000000000007941 */ /* 0x000fea0003800200 */
.L_x_272:
        /* <DEDUP_REMOVED lines=18> */
.L_x_275:
[----:B------:R-:W-:Y:S05]  /*7080*/  BSYNC.RECONVERGENT B0 ;  /* 0x0000000000007941 */ /* 0x000fea0003800200 */
.L_x_274:
        /* <DEDUP_REMOVED lines=18> */
.L_x_277:
[----:B------:R-:W-:Y:S05]  /*71b0*/  BSYNC.RECONVERGENT B0 ;  /* 0x0000000000007941 */ /* 0x000fea0003800200 */
.L_x_276:
        /* <DEDUP_REMOVED lines=17> */
.L_x_279:
[----:B------:R-:W-:Y:S05]  /*72d0*/  BSYNC.RECONVERGENT B0 ;  /* 0x0000000000007941 */ /* 0x000fea0003800200 */
.L_x_278:
[----:B------:R3:W-:Y:S01]  /*72e0*/  ST.E desc[UR6][R4.64+0xc], R0 ;  /* 0x00000c0004007985 */ /* 0x0007e2000c101906 */
[----:B------:R-:W-:-:S07]  /*72f0*/  IADD3 R7, PT, PT, R7, 0x4, RZ ;  /* 0x0000000407077810 */ /* 0x000fce0007ffe0ff */
.L_x_271:
[----:B------:R-:W-:-:S13]  /*7300*/  ISETP.NE.AND P0, PT, R6, RZ, PT ;  /* 0x000000ff0600720c */ /* 0x000fda0003f05270 */
[----:B------:R-:W-:Y:S05]  /*7310*/  @!P0 EXIT ;  /* 0x000000000000894d */ /* 0x000fea0003800000 */
[----:B---3--:R-:W-:Y:S01]  /*7320*/  IMAD.WIDE.U32 R4, R7, 0x4, RZ ;  /* 0x0000000407047825 */ /* 0x008fe200078e00ff */
[----:B------:R-:W-:-:S07]  /*7330*/  IADD3 R6, PT, PT, -R6, RZ, RZ ;  /* 0x000000ff06067210 */ /* 0x000fce0007ffe1ff */
.L_x_282:
[----:B-1----:R-:W0:Y:S02]  /*7340*/  LDG.E.64 R2, desc[UR6][R12.64+0x8] ;  /* 0x000008060c027981 */ /* 0x002e24000c1e1b00 */
[----:B0-23--:R-:W-:-:S05]  /*7350*/  IADD3 R14, P0, PT, R2, R4, RZ ;  /* 0x00000004020e7210 */ /* 0x00dfca0007f1e0ff */
[----:B------:R-:W-:-:S05]  /*7360*/  IMAD.X R15, R3, 0x1, R5, P0 ;  /* 0x00000001030f7824 */ /* 0x000fca00000e0605 */
[----:B------:R-:W2:Y:S01]  /*7370*/  LD.E R7, desc[UR6][R14.64] ;  /* 0x000000060e077980 */ /* 0x000ea2000c101900 */
[----:B------:R-:W0:Y:S01]  /*7380*/  MUFU.RCP R3, R20 ;  /* 0x0000001400037308 */ /* 0x000e220000001000 */
[----:B------:R-:W-:Y:S01]  /*7390*/  IADD3 R6, PT, PT, R6, 0x1, RZ ;  /* 0x0000000106067810 */ /* 0x000fe20007ffe0ff */
[----:B------:R-:W-:Y:S03]  /*73a0*/  BSSY.RECONVERGENT B0, `(.L_x_280) ;  /* 0x000000d000007945 */ /* 0x000fe60003800200 */
[----:B------:R-:W-:Y:S01]  /*73b0*/  ISETP.NE.AND P2, PT, R6, RZ, PT ;  /* 0x000000ff0600720c */ /* 0x000fe20003f45270 */
[----:B0-----:R-:W-:-:S04]  /*73c0*/  FFMA R0, -R20, R3, 1 ;  /* 0x3f80000014007423 */ /* 0x001fc80000000103 */
        /* <DEDUP_REMOVED lines=10> */
.L_x_281:
[----:B------:R-:W-:Y:S05]  /*7470*/  BSYNC.RECONVERGENT B0 ;  /* 0x0000000000007941 */ /* 0x000fea0003800200 */
.L_x_280:
[----:B------:R3:W-:Y:S01]  /*7480*/  ST.E desc[UR6][R14.64], R0 ;  /* 0x000000000e007985 */ /* 0x0007e2000c101906 */
[----:B------:R-:W-:-:S04]  /*7490*/  IADD3 R4, P0, PT, R4, 0x4, RZ ;  /* 0x0000000404047810 */ /* 0x000fc80007f1e0ff */
[----:B------:R-:W-:Y:S01]  /*74a0*/  IADD3.X R5, PT, PT, RZ, R5, RZ, P0, !PT ;  /* 0x00000005ff057210 */ /* 0x000fe200007fe4ff */
[----:B------:R-:W-:Y:S08]  /*74b0*/  @P2 BRA `(.L_x_282) ;  /* 0xfffffffc00a02947 */ /* 0x000ff0000383ffff */
[----:B------:R-:W-:Y:S05]  /*74c0*/  EXIT ;  /* 0x000000000000794d */ /* 0x000fea0003800000 */
        .weak           $__internal_1_$__cuda_sm3x_div_rn_noftz_f32_slowpath
        .type           $__internal_1_$__cuda_sm3x_div_rn_noftz_f32_slowpath,@function
        .size           $__internal_1_$__cuda_sm3x_div_rn_noftz_f32_slowpath,(.L_x_311 - $__internal_1_$__cuda_sm3x_div_rn_noftz_f32_slowpath)
$__internal_1_$__cuda_sm3x_div_rn_noftz_f32_slowpath:
[----:B------:R-:W-:Y:S01]  /*74d0*/  SHF.R.U32.HI R2, RZ, 0x17, R0 ;  /* 0x00000017ff027819 */ /* 0x000fe20000011600 */
[----:B------:R-:W-:Y:S01]  /*74e0*/  BSSY.RECONVERGENT B1, `(.L_x_283) ;  /* 0x0000062000017945 */ /* 0x000fe20003800200 */
[----:B------:R-:W-:Y:S02]  /*74f0*/  SHF.R.U32.HI R19, RZ, 0x17, R3 ;  /* 0x00000017ff137819 */ /* 0x000fe40000011603 */
[----:B------:R-:W-:Y:S02]  /*7500*/  LOP3.LUT R2, R2, 0xff, RZ, 0xc0, !PT ;  /* 0x000000ff02027812 */ /* 0x000fe400078ec0ff */
[----:B------:R-:W-:Y:S02]  /*7510*/  LOP3.LUT R19, R19, 0xff, RZ, 0xc0, !PT ;  /* 0x000000ff13137812 */ /* 0x000fe400078ec0ff */
[----:B------:R-:W-:-:S03]  /*7520*/  IADD3 R18, PT, PT, R2, -0x1, RZ ;  /* 0xffffffff02127810 */ /* 0x000fc60007ffe0ff */
[----:B------:R-:W-:Y:S01]  /*7530*/  VIADD R11, R19, 0xffffffff ;  /* 0xffffffff130b7836 */ /* 0x000fe20000000000 */
[----:B------:R-:W-:-:S04]  /*7540*/  ISETP.GT.U32.AND P0, PT, R18, 0xfd, PT ;  /* 0x000000fd1200780c */ /* 0x000fc80003f04070 */
[----:B------:R-:W-:-:S13]  /*7550*/  ISETP.GT.U32.OR P0, PT, R11, 0xfd, P0 ;  /* 0x000000fd0b00780c */ /* 0x000fda0000704470 */
[----:B------:R-:W-:Y:S01]  /*7560*/  @!P0 MOV R9, RZ ;  /* 0x000000ff00098202 */ /* 0x000fe20000000f00 */
[----:B------:R-:W-:Y:S06]  /*7570*/  @!P0 BRA `(.L_x_284) ;  /* 0x00000000005c8947 */ /* 0x000fec0003800000 */
[----:B------:R-:W-:Y:S02]  /*7580*/  FSETP.GTU.FTZ.AND P0, PT, |R3|, +INF , PT ;  /* 0x7f8000000300780b */ /* 0x000fe40003f1c200 */
[----:B------:R-:W-:-:S04]  /*7590*/  FSETP.GTU.FTZ.AND P1, PT, |R0|, +INF , PT ;  /* 0x7f8000000000780b */ /* 0x000fc80003f3c200 */
[----:B------:R-:W-:-:S13]  /*75a0*/  PLOP3.LUT P0, PT, P0, P1, PT, 0xf8, 0x8f ;  /* 0x00000000008f781c */ /* 0x000fda0000703f70 */
[----:B------:R-:W-:Y:S05]  /*75b0*/  @P0 BRA `(.L_x_285) ;  /* 0x00000004004c0947 */ /* 0x000fea0003800000 */
[----:B------:R-:W-:-:S13]  /*75c0*/  LOP3.LUT P0, RZ, R0, 0x7fffffff, R3, 0xc8, !PT ;  /* 0x7fffffff00ff7812 */ /* 0x000fda000780c803 */
[----:B------:R-:W-:Y:S05]  /*75d0*/  @!P0 BRA `(.L_x_286) ;  /* 0x00000004003c8947 */ /* 0x000fea0003800000 */
[C---:B------:R-:W-:Y:S02]  /*75e0*/  FSETP.NEU.FTZ.AND P3, PT, |R3|.reuse, +INF , PT ;  /* 0x7f8000000300780b */ /* 0x040fe40003f7d200 */
[----:B------:R-:W-:Y:S02]  /*75f0*/  FSETP.NEU.FTZ.AND P1, PT, |R0|, +INF , PT ;  /* 0x7f8000000000780b */ /* 0x000fe40003f3d200 */
[----:B------:R-:W-:-:S11]  /*7600*/  FSETP.NEU.FTZ.AND P0, PT, |R3|, +INF , PT ;  /* 0x7f8000000300780b */ /* 0x000fd60003f1d200 */
[----:B------:R-:W-:Y:S05]  /*7610*/  @!P1 BRA !P3, `(.L_x_286) ;  /* 0x00000004002c9947 */ /* 0x000fea0005800000 */
[----:B------:R-:W-:-:S04]  /*7620*/  LOP3.LUT P3, RZ, R3, 0x7fffffff, RZ, 0xc0, !PT ;  /* 0x7fffffff03ff7812 */ /* 0x000fc8000786c0ff */
[----:B------:R-:W-:-:S13]  /*7630*/  PLOP3.LUT P1, PT, P1, P3, PT, 0x2f, 0xf2 ;  /* 0x0000000000f2781c */ /* 0x000fda0000f26577 */
[----:B------:R-:W-:Y:S05]  /*7640*/  @P1 BRA `(.L_x_287) ;  /* 0x0000000400181947 */ /* 0x000fea0003800000 */
[----:B------:R-:W-:-:S04]  /*7650*/  LOP3.LUT P1, RZ, R0, 0x7fffffff, RZ, 0xc0, !PT ;  /* 0x7fffffff00ff7812 */ /* 0x000fc8000782c0ff */
[----:B------:R-:W-:-:S13]  /*7660*/  PLOP3.LUT P0, PT, P0, P1, PT, 0x2f, 0xf2 ;  /* 0x0000000000f2781c */ /* 0x000fda0000702577 */
[----:B------:R-:W-:Y:S05]  /*7670*/  @P0 BRA `(.L_x_288) ;  /* 0x0000000400000947 */ /* 0x000fea0003800000 */
[----:B------:R-:W-:Y:S02]  /*7680*/  ISETP.GE.AND P0, PT, R11, RZ, PT ;  /* 0x000000ff0b00720c */ /* 0x000fe40003f06270 */
[----:B------:R-:W-:-:S11]  /*7690*/  ISETP.GE.AND P1, PT, R18, RZ, PT ;  /* 0x000000ff1200720c */ /* 0x000fd60003f26270 */
[----:B------:R-:W-:Y:S01]  /*76a0*/  @P0 MOV R9, RZ ;  /* 0x000000ff00090202 */ /* 0x000fe20000000f00 */
[----:B------:R-:W-:Y:S02]  /*76b0*/  @!P0 IMAD.MOV.U32 R9, RZ, RZ, -0x40 ;  /* 0xffffffc0ff098424 */ /* 0x000fe400078e00ff */
[----:B------:R-:W-:Y:S01]  /*76c0*/  @!P0 FFMA R3, R3, 1.84467440737095516160e+19, RZ ;  /* 0x5f80000003038823 */ /* 0x000fe200000000ff */
[----:B------:R-:W-:Y:S02]  /*76d0*/  @!P1 FFMA R0, R0, 1.84467440737095516160e+19, RZ ;  /* 0x5f80000000009823 */ /* 0x000fe400000000ff */
[----:B------:R-:W-:-:S07]  /*76e0*/  @!P1 IADD3 R9, PT, PT, R9, 0x40, RZ ;  /* 0x0000004009099810 */ /* 0x000fce0007ffe0ff */
.L_x_284:
[----:B------:R-:W-:Y:S01]  /*76f0*/  LEA R11, R2, 0xc0800000, 0x17 ;  /* 0xc0800000020b7811 */ /* 0x000fe200078eb8ff */
[----:B------:R-:W-:Y:S01]  /*7700*/  VIADD R19, R19, 0xffffff81 ;  /* 0xffffff8113137836 */ /* 0x000fe20000000000 */
[----:B------:R-:W-:Y:S02]  /*7710*/  BSSY.RECONVERGENT B2, `(.L_x_289) ;  /* 0x0000035000027945 */ /* 0x000fe40003800200 */
[----:B------:R-:W-:Y:S01]  /*7720*/  IADD3 R22, PT, PT, -R11, R0, RZ ;  /* 0x000000000b167210 */ /* 0x000fe20007ffe1ff */
[----:B------:R-:W-:-:S03]  /*7730*/  IMAD R0, R19, -0x800000, R3 ;  /* 0xff80000013007824 */ /* 0x000fc600078e0203 */
[----:B------:R0:W1:Y:S01]  /*7740*/  MUFU.RCP R18, R22 ;  /* 0x0000001600127308 */ /* 0x0000620000001000 */
[----:B------:R-:W-:Y:S01]  /*7750*/  FADD.FTZ R11, -R22, -RZ ;  /* 0x800000ff160b7221 */ /* 0x000fe20000010100 */
[----:B0-----:R-:W-:-:S04]  /*7760*/  IADD3 R22, PT, PT, R19, 0x7f, -R2 ;  /* 0x0000007f13167810 */ /* 0x001fc80007ffe802 */
[----:B------:R-:W-:Y:S01]  /*7770*/  IADD3 R9, PT, PT, R22, R9, RZ ;  /* 0x0000000916097210 */ /* 0x000fe20007ffe0ff */
[----:B-1----:R-:W-:-:S04]  /*7780*/  FFMA R21, R18, R11, 1 ;  /* 0x3f80000012157423 */ /* 0x002fc8000000000b */
[----:B------:R-:W-:-:S04]  /*7790*/  FFMA R21, R18, R21, R18 ;  /* 0x0000001512157223 */ /* 0x000fc80000000012 */
[----:B------:R-:W-:-:S04]  /*77a0*/  FFMA R18, R0, R21, RZ ;  /* 0x0000001500127223 */ /* 0x000fc800000000ff */
[----:B------:R-:W-:-:S04]  /*77b0*/  FFMA R3, R11, R18, R0 ;  /* 0x000000120b037223 */ /* 0x000fc80000000000 */
[----:B------:R-:W-:-:S04]  /*77c0*/  FFMA R18, R21, R3, R18 ;  /* 0x0000000315127223 */ /* 0x000fc80000000012 */
[----:B------:R-:W-:-:S04]  /*77d0*/  FFMA R11, R11, R18, R0 ;  /* 0x000000120b0b7223 */ /* 0x000fc80000000000 */
[----:B------:R-:W-:-:S05]  /*77e0*/  FFMA R0, R21, R11, R18 ;  /* 0x0000000b15007223 */ /* 0x000fca0000000012 */
[----:B------:R-:W-:-:S04]  /*77f0*/  SHF.R.U32.HI R2, RZ, 0x17, R0 ;  /* 0x00000017ff027819 */ /* 0x000fc80000011600 */
[----:B------:R-:W-:-:S04]  /*7800*/  LOP3.LUT R2, R2, 0xff, RZ, 0xc0, !PT ;  /* 0x000000ff02027812 */ /* 0x000fc800078ec0ff */
[----:B------:R-:W-:-:S05]  /*7810*/  IADD3 R2, PT, PT, R2, R9, RZ ;  /* 0x0000000902027210 */ /* 0x000fca0007ffe0ff */
[----:B------:R-:W-:-:S05]  /*7820*/  VIADD R3, R2, 0xffffffff ;  /* 0xffffffff02037836 */ /* 0x000fca0000000000 */
[----:B------:R-:W-:-:S13]  /*7830*/  ISETP.GE.U32.AND P0, PT, R3, 0xfe, PT ;  /* 0x000000fe0300780c */ /* 0x000fda0003f06070 */
[----:B------:R-:W-:Y:S05]  /*7840*/  @!P0 BRA `(.L_x_290) ;  /* 0x0000000000808947 */ /* 0x000fea0003800000 */
[----:B------:R-:W-:-:S13]  /*7850*/  ISETP.GT.AND P0, PT, R2, 0xfe, PT ;  /* 0x000000fe0200780c */ /* 0x000fda0003f04270 */
[----:B------:R-:W-:Y:S05]  /*7860*/  @P0 BRA `(.L_x_291) ;  /* 0x00000000006c0947 */ /* 0x000fea0003800000 */
[----:B------:R-:W-:-:S13]  /*7870*/  ISETP.GE.AND P0, PT, R2, 0x1, PT ;  /* 0x000000010200780c */ /* 0x000fda0003f06270 */
[----:B------:R-:W-:Y:S05]  /*7880*/  @P0 BRA `(.L_x_292) ;  /* 0x0000000000740947 */ /* 0x000fea0003800000 */
[----:B------:R-:W-:Y:S02]  /*7890*/  ISETP.GE.AND P0, PT, R2, -0x18, PT ;  /* 0xffffffe80200780c */ /* 0x000fe40003f06270 */
[----:B------:R-:W-:-:S11]  /*78a0*/  LOP3.LUT R0, R0, 0x80000000, RZ, 0xc0, !PT ;  /* 0x8000000000007812 */ /* 0x000fd600078ec0ff */
[----:B------:R-:W-:Y:S05]  /*78b0*/  @!P0 BRA `(.L_x_292) ;  /* 0x0000000000688947 */ /* 0x000fea0003800000 */
[CCC-:B------:R-:W-:Y:S01]  /*78c0*/  FFMA.RZ R3, R21.reuse, R11.reuse, R18.reuse ;  /* 0x0000000b15037223 */ /* 0x1c0fe2000000c012 */
[CCC-:B------:R-:W-:Y:S01]  /*78d0*/  FFMA.RP R9, R21.reuse, R11.reuse, R18.reuse ;  /* 0x0000000b15097223 */ /* 0x1c0fe20000008012 */
[----:B------:R-:W-:Y:S01]  /*78e0*/  FFMA.RM R18, R21, R11, R18 ;  /* 0x0000000b15127223 */ /* 0x000fe20000004012 */
[C---:B------:R-:W-:Y:S02]  /*78f0*/  IADD3 R11, PT, PT, R2.reuse, 0x20, RZ ;  /* 0x00000020020b7810 */ /* 0x040fe40007ffe0ff */
[----:B------:R-:W-:Y:S02]  /*7900*/  LOP3.LUT R3, R3, 0x7fffff, RZ, 0xc0, !PT ;  /* 0x007fffff03037812 */ /* 0x000fe400078ec0ff */
[C---:B------:R-:W-:Y:S02]  /*7910*/  ISETP.NE.AND P3, PT, R2.reuse, RZ, PT ;  /* 0x000000ff0200720c */ /* 0x040fe40003f65270 */
[----:B------:R-:W-:Y:S02]  /*7920*/  LOP3.LUT R22, R3, 0x800000, RZ, 0xfc, !PT ;  /* 0x0080000003167812 */ /* 0x000fe400078efcff */
[----:B------:R-:W-:-:S02]  /*7930*/  ISETP.NE.AND P1, PT, R2, RZ, PT ;  /* 0x000000ff0200720c */ /* 0x000fc40003f25270 */
[----:B------:R-:W-:Y:S02]  /*7940*/  IADD3 R2, PT, PT, -R2, RZ, RZ ;  /* 0x000000ff02027210 */ /* 0x000fe40007ffe1ff */
[----:B------:R-:W-:Y:S02]  /*7950*/  SHF.L.U32 R11, R22, R11, RZ ;  /* 0x0000000b160b7219 */ /* 0x000fe400000006ff */
[----:B------:R-:W-:Y:S02]  /*7960*/  FSETP.NEU.FTZ.AND P0, PT, R9, R18, PT ;  /* 0x000000120900720b */ /* 0x000fe40003f1d000 */
[----:B------:R-:W-:Y:S02]  /*7970*/  SEL R9, R2, RZ, P3 ;  /* 0x000000ff02097207 */ /* 0x000fe40001800000 */
[----:B------:R-:W-:Y:S02]  /*7980*/  ISETP.NE.AND P1, PT, R11, RZ, P1 ;  /* 0x000000ff0b00720c */ /* 0x000fe40000f25270 */
[----:B------:R-:W-:-:S02]  /*7990*/  SHF.R.U32.HI R9, RZ, R9, R22 ;  /* 0x00000009ff097219 */ /* 0x000fc40000011616 */
[----:B------:R-:W-:Y:S02]  /*79a0*/  PLOP3.LUT P0, PT, P0, P1, PT, 0xf8, 0x8f ;  /* 0x00000000008f781c */ /* 0x000fe40000703f70 */
[----:B------:R-:W-:Y:S02]  /*79b0*/  SHF.R.U32.HI R3, RZ, 0x1, R9 ;  /* 0x00000001ff037819 */ /* 0x000fe40000011609 */
[----:B------:R-:W-:-:S04]  /*79c0*/  SEL R2, RZ, 0x1, !P0 ;  /* 0x00000001ff027807 */ /* 0x000fc80004000000 */
[----:B------:R-:W-:-:S04]  /*79d0*/  LOP3.LUT R2, R2, 0x1, R3, 0xf8, !PT ;  /* 0x0000000102027812 */ /* 0x000fc800078ef803 */
[----:B------:R-:W-:-:S05]  /*79e0*/  LOP3.LUT R2, R2, R9, RZ, 0xc0, !PT ;  /* 0x0000000902027212 */ /* 0x000fca00078ec0ff */
[----:B------:R-:W-:-:S05]  /*79f0*/  IMAD.IADD R3, R3, 0x1, R2 ;  /* 0x0000000103037824 */ /* 0x000fca00078e0202 */
[----:B------:R-:W-:Y:S01]  /*7a00*/  LOP3.LUT R0, R3, R0, RZ, 0xfc, !PT ;  /* 0x0000000003007212 */ /* 0x000fe200078efcff */
[----:B------:R-:W-:Y:S06]  /*7a10*/  BRA `(.L_x_292) ;  /* 0x0000000000107947 */ /* 0x000fec0003800000 */
.L_x_291:
[----:B------:R-:W-:-:S04]  /*7a20*/  LOP3.LUT R0, R0, 0x80000000, RZ, 0xc0, !PT ;  /* 0x8000000000007812 */ /* 0x000fc800078ec0ff */
[----:B------:R-:W-:Y:S01]  /*7a30*/  LOP3.LUT R0, R0, 0x7f800000, RZ, 0xfc, !PT ;  /* 0x7f80000000007812 */ /* 0x000fe200078efcff */
[----:B------:R-:W-:Y:S06]  /*7a40*/  BRA `(.L_x_292) ;  /* 0x0000000000047947 */ /* 0x000fec0003800000 */
.L_x_290:
[----:B------:R-:W-:-:S07]  /*7a50*/  LEA R0, R9, R0, 0x17 ;  /* 0x0000000009007211 */ /* 0x000fce00078eb8ff */
.L_x_292:
[----:B------:R-:W-:Y:S05]  /*7a60*/  BSYNC.RECONVERGENT B2 ;  /* 0x0000000000027941 */ /* 0x000fea0003800200 */
.L_x_289:
[----:B------:R-:W-:Y:S05]  /*7a70*/  BRA `(.L_x_293) ;  /* 0x0000000000207947 */ /* 0x000fea0003800000 */
.L_x_288:
[----:B------:R-:W-:-:S04]  /*7a80*/  LOP3.LUT R0, R0, 0x80000000, R3, 0x48, !PT ;  /* 0x8000000000007812 */ /* 0x000fc800078e4803 */
[----:B------:R-:W-:Y:S01]  /*7a90*/  LOP3.LUT R0, R0, 0x7f800000, RZ, 0xfc, !PT ;  /* 0x7f80000000007812 */ /* 0x000fe200078efcff */
[----:B------:R-:W-:Y:S06]  /*7aa0*/  BRA `(.L_x_293) ;  /* 0x0000000000147947 */ /* 0x000fec0003800000 */
.L_x_287:
[----:B------:R-:W-:Y:S01]  /*7ab0*/  LOP3.LUT R0, R0, 0x80000000, R3, 0x48, !PT ;  /* 0x8000000000007812 */ /* 0x000fe200078e4803 */
[----:B------:R-:W-:Y:S06]  /*7ac0*/  BRA `(.L_x_293) ;  /* 0x00000000000c7947 */ /* 0x000fec0003800000 */
.L_x_286:
[----:B------:R-:W0:Y:S01]  /*7ad0*/  MUFU.RSQ R0, -QNAN ;  /* 0xffc0000000007908 */ /* 0x000e220000001400 */
[----:B------:R-:W-:Y:S05]  /*7ae0*/  BRA `(.L_x_293) ;  /* 0x0000000000047947 */ /* 0x000fea0003800000 */
.L_x_285:
[----:B------:R-:W-:-:S07]  /*7af0*/  FADD.FTZ R0, R3, R0 ;  /* 0x0000000003007221 */ /* 0x000fce0000010000 */
.L_x_293:
[----:B------:R-:W-:Y:S05]  /*7b00*/  BSYNC.RECONVERGENT B1 ;  /* 0x0000000000017941 */ /* 0x000fea0003800200 */
.L_x_283:
[----:B------:R-:W-:-:S04]  /*7b10*/  HFMA2 R11, -RZ, RZ, 0, 0 ;  /* 0x00000000ff0b7431 */ /* 0x000fc800000001ff */
[----:B0-----:R-:W-:Y:S05]  /*7b20*/  RET.REL.NODEC R10 `(_Z15updateCentroidsP5PointP7Clusteriii) ;  /* 0xffffff840a347950 */ /* 0x001fea0003c3ffff */
.L_x_294:
        /* <DEDUP_REMOVED lines=13> */
.L_x_311:


//--------------------- .text._Z22assignPointsToClustersP5PointP7Clusteriii --------------------------
	.section	.text._Z22assignPointsToClustersP5PointP7Clusteriii,"ax",@progbits
	.align	128
        .global         _Z22assignPointsToClustersP5PointP7Clusteriii
        .type           _Z22assignPointsToClustersP5PointP7Clusteriii,@function
        .size           _Z22assignPointsToClustersP5PointP7Clusteriii,(.L_x_314 - _Z22assignPointsToClustersP5PointP7Clusteriii)
        .other          _Z22assignPointsToClustersP5PointP7Clusteriii,@"STO_CUDA_ENTRY STV_DEFAULT"
_Z22assignPointsToClustersP5PointP7Clusteriii:
.text._Z22assignPointsToClustersP5PointP7Clusteriii:
[----:B------:R-:W-:Y:S01]  /*0000*/  LDC R1, c[0x0][0x37c] ;  /* 0x0000df00ff017b82 */ /* 0x000fe20000000800 */
[----:B------:R-:W0:Y:S07]  /*0010*/  S2R R0, SR_TID.X ;  /* 0x0000000000007919 */ /* 0x000e2e0000002100 */
[----:B------:R-:W0:Y:S01]  /*0020*/  S2UR UR4, SR_CTAID.X ;  /* 0x00000000000479c3 */ /* 0x000e220000002500 */
[----:B------:R-:W1:Y:S07]  /*0030*/  LDCU UR5, c[0x0][0x390] ;  /* 0x00007200ff0577ac */ /* 0x000e6e0008000800 */
[----:B------:R-:W0:Y:S02]  /*0040*/  LDC R3, c[0x0][0x360] ;  /* 0x0000d800ff037b82 */ /* 0x000e240000000800 */
[----:B0-----:R-:W-:-:S05]  /*0050*/  IMAD R3, R3, UR4, R0 ;  /* 0x0000000403037c24 */ /* 0x001fca000f8e0200 */
[----:B-1----:R-:W-:-:S13]  /*0060*/  ISETP.GE.AND P0, PT, R3, UR5, PT ;  /* 0x0000000503007c0c */ /* 0x002fda000bf06270 */
[----:B------:R-:W-:Y:S05]  /*0070*/  @P0 EXIT ;  /* 0x000000000000094d */ /* 0x000fea0003800000 */
[----:B------:R-:W0:Y:S01]  /*0080*/  LDCU UR4, c[0x0][0x394] ;  /* 0x00007280ff0477ac */ /* 0x000e220008000800 */
[----:B------:R-:W1:Y:S01]  /*0090*/  LDC.64 R10, c[0x0][0x380] ;  /* 0x0000e000ff0a7b82 */ /* 0x000e620000000a00 */
[----:B------:R-:W-:Y:S01]  /*00a0*/  MOV R21, 0xffffffff ;  /* 0xffffffff00157802 */ /* 0x000fe20000000f00 */
[----:B------:R-:W2:Y:S01]  /*00b0*/  LDCU.64 UR6, c[0x0][0x358] ;  /* 0x00006b00ff0677ac */ /* 0x000ea20008000a00 */
[----:B0-----:R-:W-:Y:S01]  /*00c0*/  UISETP.GE.AND UP0, UPT, UR4, 0x1, UPT ;  /* 0x000000010400788c */ /* 0x001fe2000bf06270 */
[----:B-1----:R-:W-:-:S08]  /*00d0*/  IMAD.WIDE R10, R3, 0x18, R10 ;  /* 0x00000018030a7825 */ /* 0x002fd000078e020a */
[----:B--2---:R-:W-:Y:S05]  /*00e0*/  BRA.U !UP0, `(.L_x_295) ;  /* 0x00000011080c7547 */ /* 0x004fea000b800000 */
[----:B------:R-:W0:Y:S02]  /*00f0*/  LDC R6, c[0x0][0x398] ;  /* 0x0000e600ff067b82 */ /* 0x000e240000000800 */
[----:B0-----:R-:W-:-:S13]  /*0100*/  ISETP.GE.AND P0, PT, R6, 0x1, PT ;  /* 0x000000010600780c */ /* 0x001fda0003f06270 */
[----:B------:R-:W-:Y:S05]  /*0110*/  @!P0 BRA `(.L_x_296) ;  /* 0x0000000c00048947 */ /* 0x000fea0003800000 */
[----:B------:R-:W2:Y:S01]  /*0120*/  LDG.E.64 R12, desc[UR6][R10.64+0x10] ;  /* 0x000010060a0c7981 */ /* 0x000ea2000c1e1b00 */
[C---:B------:R-:W-:Y:S01]  /*0130*/  LOP3.LUT R9, R6.reuse, 0x7, RZ, 0xc0, !PT ;  /* 0x0000000706097812 */ /* 0x040fe200078ec0ff */
[----:B------:R-:W-:Y:S01]  /*0140*/  IMAD.MOV.U32 R4, RZ, RZ, RZ ;  /* 0x000000ffff047224 */ /* 0x000fe200078e00ff */
[C---:B------:R-:W-:Y:S02]  /*0150*/  LOP3.LUT R20, R6.reuse, 0xf, RZ, 0xc0, !PT ;  /* 0x0000000f06147812 */ /* 0x040fe400078ec0ff */
[----:B------:R-:W-:Y:S01]  /*0160*/  LOP3.LUT R8, R6, 0x7ffffff0, RZ, 0xc0, !PT ;  /* 0x7ffffff006087812 */ /* 0x000fe200078ec0ff */
[----:B------:R-:W-:Y:S01]  /*0170*/  VIADD R2, R9, 0xffffffff ;  /* 0xffffffff09027836 */ /* 0x000fe20000000000 */
[----:B------:R-:W-:Y:S02]  /*0180*/  IADD3 R0, PT, PT, R20, -0x1, RZ ;  /* 0xffffffff14007810 */ /* 0x000fe40007ffe0ff */
[----:B------:R-:W-:Y:S02]  /*0190*/  LOP3.LUT R6, R6, 0x3, RZ, 0xc0, !PT ;  /* 0x0000000306067812 */ /* 0x000fe400078ec0ff */
[----:B------:R-:W-:-:S02]  /*01a0*/  ISETP.GE.U32.AND P0, PT, R2, 0x3, PT ;  /* 0x000000030200780c */ /* 0x000fc40003f06070 */
[----:B------:R-:W-:Y:S02]  /*01b0*/  ISETP.GE.U32.AND P1, PT, R0, 0x7, PT ;  /* 0x000000070000780c */ /* 0x000fe40003f26070 */
[----:B------:R-:W-:Y:S02]  /*01c0*/  MOV R5, 0x7f7fffff ;  /* 0x7f7fffff00057802 */ /* 0x000fe40000000f00 */
[----:B------:R-:W-:Y:S02]  /*01d0*/  MOV R21, 0xffffffff ;  /* 0xffffffff00157802 */ /* 0x000fe40000000f00 */
[----:B------:R-:W-:Y:S02]  /*01e0*/  IADD3 R3, PT, PT, -R8, RZ, RZ ;  /* 0x000000ff08037210 */ /* 0x000fe40007ffe1ff */
[----:B--2---:R-:W-:-:S04]  /*01f0*/  IADD3 R7, P2, PT, R12, 0x20, RZ ;  /* 0x000000200c077810 */ /* 0x004fc80007f5e0ff */
[----:B------:R-:W-:-:S09]  /*0200*/  IADD3.X R2, PT, PT, RZ, R13, RZ, P2, !PT ;  /* 0x0000000dff027210 */ /* 0x000fd200017fe4ff */
.L_x_302:
[----:B------:R-:W0:Y:S01]  /*0210*/  LDC.64 R14, c[0x0][0x388] ;  /* 0x0000e200ff0e7b82 */ /* 0x000e220000000a00 */
[----:B------:R-:W1:Y:S01]  /*0220*/  LDCU UR4, c[0x0][0x398] ;  /* 0x00007300ff0477ac */ /* 0x000e620008000800 */
[----:B0-----:R-:W-:-:S06]  /*0230*/  IMAD.WIDE.U32 R14, R4, 0x10, R14 ;  /* 0x00000010040e7825 */ /* 0x001fcc00078e000e */
[----:B------:R-:W5:Y:S01]  /*0240*/  LDG.E.64 R14, desc[UR6][R14.64+0x8] ;  /* 0x000008060e0e7981 */ /* 0x000f62000c1e1b00 */
[----:B-1----:R-:W-:Y:S01]  /*0250*/  UISETP.GE.U32.AND UP0, UPT, UR4, 0x10, UPT ;  /* 0x000000100400788c */ /* 0x002fe2000bf06070 */
[----:B------:R-:W-:Y:S02]  /*0260*/  HFMA2 R23, -RZ, RZ, 0, 0 ;  /* 0x00000000ff177431 */ /* 0x000fe400000001ff */
[----:B------:R-:W-:-:S06]  /*0270*/  IMAD.MOV.U32 R0, RZ, RZ, RZ ;  /* 0x000000ffff007224 */ /* 0x000fcc00078e00ff */
[----:B------:R-:W-:Y:S05]  /*0280*/  BRA.U !UP0, `(.L_x_297) ;  /* 0x0000000508487547 */ /* 0x000fea000b800000 */
[----:B-----5:R-:W-:Y:S01]  /*0290*/  IADD3 R26, P2, PT, R14, 0x20, RZ ;  /* 0x000000200e1a7810 */ /* 0x020fe20007f5e0ff */
[----:B------:R-:W-:Y:S01]  /*02a0*/  IMAD.MOV.U32 R23, RZ, RZ, R7 ;  /* 0x000000ffff177224 */ /* 0x000fe200078e0007 */
[----:B------:R-:W-:Y:S02]  /*02b0*/  MOV R0, RZ ;  /* 0x000000ff00007202 */ /* 0x000fe40000000f00 */
[----:B------:R-:W-:Y:S01]  /*02c0*/  MOV R24, R2 ;  /* 0x0000000200187202 */ /* 0x000fe20000000f00 */
[----:B------:R-:W-:Y:S01]  /*02d0*/  IMAD.X R27, RZ, RZ, R15, P2 ;  /* 0x000000ffff1b7224 */ /* 0x000fe200010e060f */
[----:B------:R-:W-:-:S07]  /*02e0*/  MOV R22, R3 ;  /* 0x0000000300167202 */ /* 0x000fce0000000f00 */
.L_x_298:
[----:B------:R-:W-:Y:S01]  /*02f0*/  MOV R16, R26 ;  /* 0x0000001a00107202 */ /* 0x000fe20000000f00 */
[----:B------:R-:W-:Y:S01]  /*0300*/  IMAD.MOV.U32 R18, RZ, RZ, R23 ;  /* 0x000000ffff127224 */ /* 0x000fe200078e0017 */
[----:B------:R-:W-:Y:S02]  /*0310*/  MOV R17, R27 ;  /* 0x0000001b00117202 */ /* 0x000fe40000000f00 */
[----:B------:R-:W-:-:S03]  /*0320*/  MOV R19, R24 ;  /* 0x0000001800137202 */ /* 0x000fc60000000f00 */
[----:B------:R-:W2:Y:S04]  /*0330*/  LDG.E R24, desc[UR6][R16.64+-0x20] ;  /* 0xffffe00610187981 */ /* 0x000ea8000c1e1900 */
[----:B------:R-:W2:Y:S04]  /*0340*/  LDG.E R23, desc[UR6][R18.64+-0x20] ;  /* 0xffffe00612177981 */ /* 0x000ea8000c1e1900 */
[----:B------:R-:W3:Y:S04]  /*0350*/  LDG.E R25, desc[UR6][R18.64+-0x1c] ;  /* 0xffffe40612197981 */ /* 0x000ee8000c1e1900 */
[----:B------:R-:W3:Y:S01]  /*0360*/  LDG.E R26, desc[UR6][R16.64+-0x1c] ;  /* 0xffffe406101a7981 */ /* 0x000ee2000c1e1900 */
[----:B--2---:R-:W-:-:S03]  /*0370*/  FADD R23, R23, -R24 ;  /* 0x8000001817177221 */ /* 0x004fc60000000000 */
[----:B------:R-:W2:Y:S01]  /*0380*/  LDG.E R24, desc[UR6][R16.64+-0x18] ;  /* 0xffffe80610187981 */ /* 0x000ea2000c1e1900 */
[----:B------:R-:W-:-:S03]  /*0390*/  FFMA R0, R23, R23, R0 ;  /* 0x0000001717007223 */ /* 0x000fc60000000000 */
[----:B------:R-:W2:Y:S01]  /*03a0*/  LDG.E R23, desc[UR6][R18.64+-0x18] ;  /* 0xffffe80612177981 */ /* 0x000ea2000c1e1900 */
[----:B---3--:R-:W-:-:S03]  /*03b0*/  FADD R25, R25, -R26 ;  /* 0x8000001a19197221 */ /* 0x008fc60000000000 */
[----:B------:R-:W3:Y:S01]  /*03c0*/  LDG.E R26, desc[UR6][R16.64+-0x14] ;  /* 0xffffec06101a7981 */ /* 0x000ee2000c1e1900 */
[----:B------:R-:W-:-:S03]  /*03d0*/  FFMA R0, R25, R25, R0 ;  /* 0x0000001919007223 */ /* 0x000fc60000000000 */
        /* <DEDUP_REMOVED lines=49> */
[----:B------:R-:W-:-:S04]  /*06f0*/  IADD3 R22, PT, PT, R22, 0x10, RZ ;  /* 0x0000001016167810 */ /* 0x000fc80007ffe0ff */
[----:B------:R-:W-:Y:S01]  /*0700*/  ISETP.NE.AND P2, PT, R22, RZ, PT ;  /* 0x000000ff1600720c */ /* 0x000fe20003f45270 */
[----:B--2---:R-:W-:-:S04]  /*0710*/  FADD R23, R23, -R24 ;  /* 0x8000001817177221 */ /* 0x004fc80000000000 */
[----:B------:R-:W-:Y:S01]  /*0720*/  FFMA R0, R23, R23, R0 ;  /* 0x0000001717007223 */ /* 0x000fe20000000000 */
[----:B------:R-:W-:Y:S01]  /*0730*/  IADD3 R23, P3, PT, R18, 0x40, RZ ;  /* 0x0000004012177810 */ /* 0x000fe20007f7e0ff */
[----:B---3--:R-:W-:Y:S01]  /*0740*/  FADD R25, R25, -R26 ;  /* 0x8000001a19197221 */ /* 0x008fe20000000000 */
[----:B------:R-:W-:Y:S02]  /*0750*/  IADD3 R26, P4, PT, R16, 0x40, RZ ;  /* 0x00000040101a7810 */ /* 0x000fe40007f9e0ff */
[----:B------:R-:W-:Y:S01]  /*0760*/  IADD3.X R24, PT, PT, RZ, R19, RZ, P3, !PT ;  /* 0x00000013ff187210 */ /* 0x000fe20001ffe4ff */
[----:B------:R-:W-:Y:S02]  /*0770*/  FFMA R0, R25, R25, R0 ;  /* 0x0000001919007223 */ /* 0x000fe40000000000 */
[----:B------:R-:W-:Y:S01]  /*0780*/  IMAD.X R27, RZ, RZ, R17, P4 ;  /* 0x000000ffff1b7224 */ /* 0x000fe200020e0611 */
[----:B------:R-:W-:Y:S07]  /*0790*/  @P2 BRA `(.L_x_298) ;  /* 0xfffffff800d42947 */ /* 0x000fee000383ffff */
[----:B------:R-:W-:-:S07]  /*07a0*/  MOV R23, R8 ;  /* 0x0000000800177202 */ /* 0x000fce0000000f00 */
.L_x_297:
[----:B------:R-:W-:-:S13]  /*07b0*/  ISETP.NE.AND P2, PT, R20, RZ, PT ;  /* 0x000000ff1400720c */ /* 0x000fda0003f45270 */
[----:B------:R-:W-:Y:S05]  /*07c0*/  @!P2 BRA `(.L_x_299) ;  /* 0x000000040034a947 */ /* 0x000fea0003800000 */
[----:B------:R-:W-:Y:S01]  /*07d0*/  ISETP.NE.AND P2, PT, R9, RZ, PT ;  /* 0x000000ff0900720c */ /* 0x000fe20003f45270 */
[----:B------:R-:W-:-:S12]  /*07e0*/  @!P1 BRA `(.L_x_300) ;  /* 0x00000000008c9947 */ /* 0x000fd80003800000 */
[----:B------:R-:W-:-:S04]  /*07f0*/  IMAD.WIDE.U32 R16, R23, 0x4, R12 ;  /* 0x0000000417107825 */ /* 0x000fc800078e000c */
[----:B-----5:R-:W-:Y:S01]  /*0800*/  IMAD.WIDE.U32 R18, R23, 0x4, R14 ;  /* 0x0000000417127825 */ /* 0x020fe200078e000e */
[----:B------:R-:W2:Y:S04]  /*0810*/  LDG.E R22, desc[UR6][R16.64] ;  /* 0x0000000610167981 */ /* 0x000ea8000c1e1900 */
[----:B------:R-:W2:Y:S04]  /*0820*/  LDG.E R25, desc[UR6][R18.64] ;  /* 0x0000000612197981 */ /* 0x000ea8000c1e1900 */
[----:B------:R-:W3:Y:S04]  /*0830*/  LDG.E R24, desc[UR6][R16.64+0x8] ;  /* 0x0000080610187981 */ /* 0x000ee8000c1e1900 */
[----:B------:R-:W3:Y:S04]  /*0840*/  LDG.E R27, desc[UR6][R18.64+0x8] ;  /* 0x00000806121b7981 */ /* 0x000ee8000c1e1900 */
[----:B------:R-:W4:Y:S04]  /*0850*/  LDG.E R29, desc[UR6][R18.64+0xc] ;  /* 0x00000c06121d7981 */ /* 0x000f28000c1e1900 */
[----:B------:R-:W4:Y:S01]  /*0860*/  LDG.E R26, desc[UR6][R16.64+0x1c] ;  /* 0x00001c06101a7981 */ /* 0x000f22000c1e1900 */
[----:B--2---:R-:W-:-:S03]  /*0870*/  FADD R25, R22, -R25 ;  /* 0x8000001916197221 */ /* 0x004fc60000000000 */
[----:B------:R-:W2:Y:S01]  /*0880*/  LDG.E R22, desc[UR6][R16.64+0x4] ;  /* 0x0000040610167981 */ /* 0x000ea2000c1e1900 */
[----:B------:R-:W-:-:S03]  /*0890*/  FFMA R0, R25, R25, R0 ;  /* 0x0000001919007223 */ /* 0x000fc60000000000 */
[----:B------:R-:W2:Y:S01]  /*08a0*/  LDG.E R25, desc[UR6][R18.64+0x4] ;  /* 0x0000040612197981 */ /* 0x000ea2000c1e1900 */
[----:B---3--:R-:W-:-:S03]  /*08b0*/  FADD R27, R24, -R27 ;  /* 0x8000001b181b7221 */ /* 0x008fc60000000000 */
[----:B------:R-:W3:Y:S01]  /*08c0*/  LDG.E R24, desc[UR6][R16.64+0x14] ;  /* 0x0000140610187981 */ /* 0x000ee2000c1e1900 */
[----:B--2---:R-:W-:-:S03]  /*08d0*/  FADD R25, R22, -R25 ;  /* 0x8000001916197221 */ /* 0x004fc60000000000 */
[----:B------:R-:W4:Y:S01]  /*08e0*/  LDG.E R22, desc[UR6][R16.64+0xc] ;  /* 0x00000c0610167981 */ /* 0x000f22000c1e1900 */
[----:B------:R-:W-:-:S03]  /*08f0*/  FFMA R0, R25, R25, R0 ;  /* 0x0000001919007223 */ /* 0x000fc60000000000 */
[----:B------:R-:W2:Y:S01]  /*0900*/  LDG.E R25, desc[UR6][R18.64+0x10] ;  /* 0x0000100612197981 */ /* 0x000ea2000c1e1900 */
[----:B------:R-:W-:-:S03]  /*0910*/  FFMA R27, R27, R27, R0 ;  /* 0x0000001b1b1b7223 */ /* 0x000fc60000000000 */
[----:B------:R-:W2:Y:S01]  /*0920*/  LDG.E R0, desc[UR6][R16.64+0x10] ;  /* 0x0000100610007981 */ /* 0x000ea2000c1e1900 */
[----:B----4-:R-:W-:-:S03]  /*0930*/  FADD R22, R22, -R29 ;  /* 0x8000001d16167221 */ /* 0x010fc60000000000 */
[----:B------:R-:W4:Y:S01]  /*0940*/  LDG.E R29, desc[UR6][R18.64+0x18] ;  /* 0x00001806121d7981 */ /* 0x000f22000c1e1900 */
[----:B------:R-:W-:-:S03]  /*0950*/  FFMA R27, R22, R22, R27 ;  /* 0x00000016161b7223 */ /* 0x000fc6000000001b */
[----:B------:R-:W4:Y:S01]  /*0960*/  LDG.E R22, desc[UR6][R16.64+0x18] ;  /* 0x0000180610167981 */ /* 0x000f22000c1e1900 */
[----:B--2---:R-:W-:-:S03]  /*0970*/  FADD R0, R0, -R25 ;  /* 0x8000001900007221 */ /* 0x004fc60000000000 */
[----:B------:R-:W3:Y:S01]  /*0980*/  LDG.E R25, desc[UR6][R18.64+0x14] ;  /* 0x0000140612197981 */ /* 0x000ee2000c1e1900 */
[----:B------:R-:W-:-:S03]  /*0990*/  FFMA R27, R0, R0, R27 ;  /* 0x00000000001b7223 */ /* 0x000fc6000000001b */
[----:B------:R-:W2:Y:S01]  /*09a0*/  LDG.E R0, desc[UR6][R18.64+0x1c] ;  /* 0x00001c0612007981 */ /* 0x000ea2000c1e1900 */
[----:B------:R-:W-:Y:S01]  /*09b0*/  IADD3 R23, PT, PT, R23, 0x8, RZ ;  /* 0x0000000817177810 */ /* 0x000fe20007ffe0ff */
[----:B----4-:R-:W-:Y:S01]  /*09c0*/  FADD R22, R22, -R29 ;  /* 0x8000001d16167221 */ /* 0x010fe20000000000 */
[----:B---3--:R-:W-:-:S04]  /*09d0*/  FADD R24, R24, -R25 ;  /* 0x8000001918187221 */ /* 0x008fc80000000000 */
[----:B------:R-:W-:Y:S01]  /*09e0*/  FFMA R27, R24, R24, R27 ;  /* 0x00000018181b7223 */ /* 0x000fe2000000001b */
[----:B--2---:R-:W-:-:S03]  /*09f0*/  FADD R0, R26, -R0 ;  /* 0x800000001a007221 */ /* 0x004fc60000000000 */
[----:B------:R-:W-:-:S04]  /*0a00*/  FFMA R27, R22, R22, R27 ;  /* 0x00000016161b7223 */ /* 0x000fc8000000001b */
[----:B------:R-:W-:-:S07]  /*0a10*/  FFMA R0, R0, R0, R27 ;  /* 0x0000000000007223 */ /* 0x000fce000000001b */
.L_x_300:
        /* <DEDUP_REMOVED lines=12> */
[----:B------:R-:W4:Y:S01]  /*0ae0*/  LDG.E R26, desc[UR6][R18.64+0xc] ;  /* 0x00000c06121a7981 */ /* 0x000f22000c1e1900 */
[----:B------:R-:W-:-:S03]  /*0af0*/  FFMA R0, R27, R27, R0 ;  /* 0x0000001b1b007223 */ /* 0x000fc60000000000 */
[----:B------:R-:W2:Y:S01]  /*0b00*/  LDG.E R27, desc[UR6][R18.64+0x8] ;  /* 0x00000806121b7981 */ /* 0x000ea2000c1e1900 */
[----:B---3--:R-:W-:-:S04]  /*0b10*/  FADD R29, R24, -R29 ;  /* 0x8000001d181d7221 */ /* 0x008fc80000000000 */
[----:B------:R-:W-:Y:S01]  /*0b20*/  FFMA R0, R29, R29, R0 ;  /* 0x0000001d1d007223 */ /* 0x000fe20000000000 */
[----:B------:R-:W-:Y:S01]  /*0b30*/  IADD3 R23, PT, PT, R23, 0x4, RZ ;  /* 0x0000000417177810 */ /* 0x000fe20007ffe0ff */
[----:B----4-:R-:W-:Y:S01]  /*0b40*/  FADD R25, R25, -R26 ;  /* 0x8000001a19197221 */ /* 0x010fe20000000000 */
[----:B--2---:R-:W-:-:S04]  /*0b50*/  FADD R27, R22, -R27 ;  /* 0x8000001b161b7221 */ /* 0x004fc80000000000 */
[----:B------:R-:W-:-:S04]  /*0b60*/  FFMA R0, R27, R27, R0 ;  /* 0x0000001b1b007223 */ /* 0x000fc80000000000 */
[----:B------:R-:W-:-:S07]  /*0b70*/  FFMA R0, R25, R25, R0 ;  /* 0x0000001919007223 */ /* 0x000fce0000000000 */
.L_x_301:
[----:B------:R-:W-:Y:S05]  /*0b80*/  @!P2 BRA `(.L_x_299) ;  /* 0x000000000044a947 */ /* 0x000fea0003800000 */
[----:B------:R-:W-:-:S04]  /*0b90*/  IMAD.WIDE.U32 R16, R23, 0x4, R12 ;  /* 0x0000000417107825 */ /* 0x000fc800078e000c */
[----:B-----5:R-:W-:Y:S01]  /*0ba0*/  IMAD.WIDE.U32 R14, R23, 0x4, R14 ;  /* 0x00000004170e7825 */ /* 0x020fe200078e000e */
[----:B------:R-:W2:Y:S04]  /*0bb0*/  LDG.E R18, desc[UR6][R16.64] ;  /* 0x0000000610127981 */ /* 0x000ea8000c1e1900 */
[----:B------:R-:W2:Y:S01]  /*0bc0*/  LDG.E R19, desc[UR6][R14.64] ;  /* 0x000000060e137981 */ /* 0x000ea2000c1e1900 */
[----:B------:R-:W-:Y:S01]  /*0bd0*/  ISETP.NE.AND P2, PT, R6, 0x1, PT ;  /* 0x000000010600780c */ /* 0x000fe20003f45270 */
[----:B--2---:R-:W-:-:S04]  /*0be0*/  FADD R19, R18, -R19 ;  /* 0x8000001312137221 */ /* 0x004fc80000000000 */
[----:B------:R-:W-:-:S08]  /*0bf0*/  FFMA R0, R19, R19, R0 ;  /* 0x0000001313007223 */ /* 0x000fd00000000000 */
[----:B------:R-:W-:Y:S05]  /*0c00*/  @!P2 BRA `(.L_x_299) ;  /* 0x000000000024a947 */ /* 0x000fea0003800000 */
[----:B------:R-:W-:Y:S01]  /*0c10*/  ISETP.NE.AND P2, PT, R6, 0x2, PT ;  /* 0x000000020600780c */ /* 0x000fe20003f45270 */
[----:B------:R-:W2:Y:S04]  /*0c20*/  LDG.E R18, desc[UR6][R16.64+0x4] ;  /* 0x0000040610127981 */ /* 0x000ea8000c1e1900 */
[----:B------:R-:W2:Y:S08]  /*0c30*/  LDG.E R19, desc[UR6][R14.64+0x4] ;  /* 0x000004060e137981 */ /* 0x000eb0000c1e1900 */
[----:B------:R-:W3:Y:S04]  /*0c40*/  @P2 LDG.E R22, desc[UR6][R16.64+0x8] ;  /* 0x0000080610162981 */ /* 0x000ee8000c1e1900 */
[----:B------:R-:W3:Y:S01]  /*0c50*/  @P2 LDG.E R23, desc[UR6][R14.64+0x8] ;  /* 0x000008060e172981 */ /* 0x000ee2000c1e1900 */
[----:B--2---:R-:W-:-:S04]  /*0c60*/  FADD R19, R18, -R19 ;  /* 0x8000001312137221 */ /* 0x004fc80000000000 */
[----:B------:R-:W-:Y:S01]  /*0c70*/  FFMA R0, R19, R19, R0 ;  /* 0x0000001313007223 */ /* 0x000fe20000000000 */
[----:B---3--:R-:W-:-:S04]  /*0c80*/  @P2 FADD R23, R22, -R23 ;  /* 0x8000001716172221 */ /* 0x008fc80000000000 */
[----:B------:R-:W-:-:S07]  /*0c90*/  @P2 FFMA R0, R23, R23, R0 ;  /* 0x0000001717002223 */ /* 0x000fce0000000000 */
.L_x_299:
[----:B------:R-:W0:Y:S01]  /*0ca0*/  LDCU UR4, c[0x0][0x394] ;  /* 0x00007280ff0477ac */ /* 0x000e220008000800 */
[----:B-----5:R-:W-:Y:S01]  /*0cb0*/  VIADD R14, R4, 0x1 ;  /* 0x00000001040e7836 */ /* 0x020fe20000000000 */
[----:B------:R-:W-:-:S04]  /*0cc0*/  FSETP.GEU.AND P2, PT, R0, R5, PT ;  /* 0x000000050000720b */ /* 0x000fc80003f4e000 */
[----:B------:R-:W-:Y:S02]  /*0cd0*/  FSEL R5, R0, R5, !P2 ;  /* 0x0000000500057208 */ /* 0x000fe40005000000 */
[----:B------:R-:W-:Y:S02]  /*0ce0*/  SEL R21, R4, R21, !P2 ;  /* 0x0000001504157207 */ /* 0x000fe40005000000 */
[----:B0-----:R-:W-:-:S13]  /*0cf0*/  ISETP.NE.AND P3, PT, R14, UR4, PT ;  /* 0x000000040e007c0c */ /* 0x001fda000bf65270 */
[----:B------:R-:W-:Y:S05]  /*0d00*/  @!P3 BRA `(.L_x_295) ;  /* 0x000000040004b947 */ /* 0x000fea0003800000 */
[----:B------:R-:W-:Y:S01]  /*0d10*/  MOV R4, R14 ;  /* 0x0000000e00047202 */ /* 0x000fe20000000f00 */
[----:B------:R-:W-:Y:S06]  /*0d20*/  BRA `(.L_x_302) ;  /* 0xfffffff400387947 */ /* 0x000fec000383ffff */
.L_x_296:
[----:B------:R-:W-:Y:S01]  /*0d30*/  UISETP.GE.U32.AND UP0, UPT, UR4, 0x4, UPT ;  /* 0x000000040400788c */ /* 0x000fe2000bf06070 */
[----:B------:R-:W-:Y:S01]  /*0d40*/  MOV R0, 0x7f7fffff ;  /* 0x7f7fffff00007802 */ /* 0x000fe20000000f00 */
[----:B------:R-:W-:Y:S01]  /*0d50*/  IMAD.MOV.U32 R2, RZ, RZ, RZ ;  /* 0x000000ffff027224 */ /* 0x000fe200078e00ff */
[----:B------:R-:W-:Y:S01]  /*0d60*/  MOV R21, 0xffffffff ;  /* 0xffffffff00157802 */ /* 0x000fe20000000f00 */
[----:B------:R-:W-:-:S05]  /*0d70*/  ULOP3.LUT UR5, UR4, 0x3, URZ, 0xc0, !UPT ;  /* 0x0000000304057892 */ /* 0x000fca000f8ec0ff */
[----:B------:R-:W-:Y:S07]  /*0d80*/  BRA.U !UP0, `(.L_x_303) ;  /* 0x0000000108bc7547 */ /* 0x000fee000b800000 */
[----:B------:R-:W-:Y:S01]  /*0d90*/  ULOP3.LUT UR4, UR4, 0x7ffffffc, URZ, 0xc0, !UPT ;  /* 0x7ffffffc04047892 */ /* 0x000fe2000f8ec0ff */
[----:B------:R-:W-:Y:S01]  /*0da0*/  HFMA2 R3, -RZ, RZ, 0, 0 ;  /* 0x00000000ff037431 */ /* 0x000fe200000001ff */
[----:B------:R-:W-:Y:S02]  /*0db0*/  MOV R0, 0x7f7fffff ;  /* 0x7f7fffff00007802 */ /* 0x000fe40000000f00 */
[----:B------:R-:W-:Y:S01]  /*0dc0*/  UISETP.GT.AND UP0, UPT, UR4, URZ, UPT ;  /* 0x000000ff0400728c */ /* 0x000fe2000bf04270 */
[----:B------:R-:W-:Y:S01]  /*0dd0*/  MOV R21, 0xffffffff ;  /* 0xffffffff00157802 */ /* 0x000fe20000000f00 */
[----:B------:R-:W-:-:S07]  /*0de0*/  IMAD.U32 R2, RZ, RZ, UR4 ;  /* 0x00000004ff027e24 */ /* 0x000fce000f8e00ff */
[----:B------:R-:W-:Y:S05]  /*0df0*/  BRA.U !UP0, `(.L_x_304) ;  /* 0x0000000108887547 */ /* 0x000fea000b800000 */
[----:B------:R-:W-:Y:S02]  /*0e00*/  IADD3 R4, PT, PT, R2, -R3, RZ ;  /* 0x8000000302047210 */ /* 0x000fe40007ffe0ff */
[----:B------:R-:W-:Y:S02]  /*0e10*/  PLOP3.LUT P0, PT, PT, PT, PT, 0x80, 0x8 ;  /* 0x000000000008781c */ /* 0x000fe40003f0f070 */
[----:B------:R-:W-:-:S13]  /*0e20*/  ISETP.GT.AND P1, PT, R4, 0xc, PT ;  /* 0x0000000c0400780c */ /* 0x000fda0003f24270 */
[----:B------:R-:W-:Y:S05]  /*0e30*/  @!P1 BRA `(.L_x_305) ;  /* 0x0000000000449947 */ /* 0x000fea0003800000 */
[----:B------:R-:W-:Y:S02]  /*0e40*/  PLOP3.LUT P0, PT, PT, PT, PT, 0x8, 0x80 ;  /* 0x000000000080781c */ /* 0x000fe40003f0e170 */
[----:B------:R-:W-:-:S11]  /*0e50*/  IADD3 R4, PT, PT, R2, -0xc, RZ ;  /* 0xfffffff402047810 */ /* 0x000fd60007ffe0ff */
.L_x_306:
[----:B------:R-:W-:-:S04]  /*0e60*/  FSETP.GT.AND P2, PT, R0, RZ, PT ;  /* 0x000000ff0000720b */ /* 0x000fc80003f44000 */
[----:B------:R-:W-:Y:S02]  /*0e70*/  FSEL R0, R0, RZ, !P2 ;  /* 0x000000ff00007208 */ /* 0x000fe40005000000 */
[----:B------:R-:W-:Y:S02]  /*0e80*/  SEL R21, R3, R21, P2 ;  /* 0x0000001503157207 */ /* 0x000fe40001000000 */
[----:B------:R-:W-:-:S04]  /*0e90*/  FSETP.GT.AND P3, PT, R0, RZ, PT ;  /* 0x000000ff0000720b */ /* 0x000fc80003f64000 */
[----:B------:R-:W-:-:S04]  /*0ea0*/  FSEL R0, R0, RZ, !P3 ;  /* 0x000000ff00007208 */ /* 0x000fc80005800000 */
[----:B------:R-:W-:-:S04]  /*0eb0*/  FSETP.GT.AND P4, PT, R0, RZ, PT ;  /* 0x000000ff0000720b */ /* 0x000fc80003f84000 */
[----:B------:R-:W-:Y:S02]  /*0ec0*/  FSEL R0, R0, RZ, !P4 ;  /* 0x000000ff00007208 */ /* 0x000fe40006000000 */
[----:B------:R-:W-:Y:S02]  /*0ed0*/  @P3 IADD3 R21, PT, PT, R3, 0x4, RZ ;  /* 0x0000000403153810 */ /* 0x000fe40007ffe0ff */
[----:B------:R-:W-:-:S04]  /*0ee0*/  FSETP.GT.AND P1, PT, R0, RZ, PT ;  /* 0x000000ff0000720b */ /* 0x000fc80003f24000 */
[----:B------:R-:W-:Y:S01]  /*0ef0*/  FSEL R0, R0, RZ, !P1 ;  /* 0x000000ff00007208 */ /* 0x000fe20004800000 */
[----:B------:R-:W-:-:S08]  /*0f00*/  @P4 VIADD R21, R3, 0x8 ;  /* 0x0000000803154836 */ /* 0x000fd00000000000 */
[C---:B------:R-:W-:Y:S02]  /*0f10*/  @P1 IADD3 R21, PT, PT, R3.reuse, 0xc, RZ ;  /* 0x0000000c03151810 */ /* 0x040fe40007ffe0ff */
[----:B------:R-:W-:-:S04]  /*0f20*/  IADD3 R3, PT, PT, R3, 0x10, RZ ;  /* 0x0000001003037810 */ /* 0x000fc80007ffe0ff */
[----:B------:R-:W-:-:S13]  /*0f30*/  ISETP.GE.AND P2, PT, R3, R4, PT ;  /* 0x000000040300720c */ /* 0x000fda0003f46270 */
[----:B------:R-:W-:Y:S05]  /*0f40*/  @!P2 BRA `(.L_x_306) ;  /* 0xfffffffc00c4a947 */ /* 0x000fea000383ffff */
.L_x_305:
[----:B------:R-:W-:-:S04]  /*0f50*/  IADD3 R4, PT, PT, R2, -R3, RZ ;  /* 0x8000000302047210 */ /* 0x000fc80007ffe0ff */
[----:B------:R-:W-:-:S13]  /*0f60*/  ISETP.GT.AND P1, PT, R4, 0x4, PT ;  /* 0x000000040400780c */ /* 0x000fda0003f24270 */
[----:B------:R-:W-:Y:S05]  /*0f70*/  @!P1 BRA `(.L_x_307) ;  /* 0x0000000000209947 */ /* 0x000fea0003800000 */
[C---:B------:R-:W-:Y:S02]  /*0f80*/  FSETP.GT.AND P1, PT, R0.reuse, RZ, PT ;  /* 0x000000ff0000720b */ /* 0x040fe40003f24000 */
[----:B------:R-:W-:Y:S02]  /*0f90*/  PLOP3.LUT P0, PT, PT, PT, PT, 0x8, 0x80 ;  /* 0x000000000080781c */ /* 0x000fe40003f0e170 */
[----:B------:R-:W-:Y:S02]  /*0fa0*/  FSEL R0, R0, RZ, !P1 ;  /* 0x000000ff00007208 */ /* 0x000fe40004800000 */
[----:B------:R-:W-:Y:S02]  /*0fb0*/  SEL R21, R3, R21, P1 ;  /* 0x0000001503157207 */ /* 0x000fe40000800000 */
[----:B------:R-:W-:-:S04]  /*0fc0*/  FSETP.GT.AND P2, PT, R0, RZ, PT ;  /* 0x000000ff0000720b */ /* 0x000fc80003f44000 */
[----:B------:R-:W-:-:S09]  /*0fd0*/  FSEL R0, R0, RZ, !P2 ;  /* 0x000000ff00007208 */ /* 0x000fd20005000000 */
[C---:B------:R-:W-:Y:S01]  /*0fe0*/  @P2 VIADD R21, R3.reuse, 0x4 ;  /* 0x0000000403152836 */ /* 0x040fe20000000000 */
[----:B------:R-:W-:-:S07]  /*0ff0*/  IADD3 R3, PT, PT, R3, 0x8, RZ ;  /* 0x0000000803037810 */ /* 0x000fce0007ffe0ff */
.L_x_307:
[----:B------:R-:W-:-:S13]  /*1000*/  ISETP.NE.OR P0, PT, R3, R2, P0 ;  /* 0x000000020300720c */ /* 0x000fda0000705670 */
[----:B------:R-:W-:Y:S05]  /*1010*/  @!P0 BRA `(.L_x_303) ;  /* 0x0000000000188947 */ /* 0x000fea0003800000 */
.L_x_304:
[----:B------:R-:W-:-:S04]  /*1020*/  FSETP.GT.AND P1, PT, R0, RZ, PT ;  /* 0x000000ff0000720b */ /* 0x000fc80003f24000 */
[C---:B------:R-:W-:Y:S02]  /*1030*/  SEL R21, R3.reuse, R21, P1 ;  /* 0x0000001503157207 */ /* 0x040fe40000800000 */
[----:B------:R-:W-:Y:S02]  /*1040*/  IADD3 R3, PT, PT, R3, 0x4, RZ ;  /* 0x0000000403037810 */ /* 0x000fe40007ffe0ff */
[----:B------:R-:W-:Y:S02]  /*1050*/  FSEL R0, R0, RZ, !P1 ;  /* 0x000000ff00007208 */ /* 0x000fe40004800000 */
[----:B------:R-:W-:-:S13]  /*1060*/  ISETP.NE.AND P0, PT, R3, R2, PT ;  /* 0x000000020300720c */ /* 0x000fda0003f05270 */
[----:B------:R-:W-:Y:S05]  /*1070*/  @P0 BRA `(.L_x_304) ;  /* 0xfffffffc00e80947 */ /* 0x000fea000383ffff */
.L_x_303:
[----:B------:R-:W-:-:S09]  /*1080*/  UISETP.NE.AND UP0, UPT, UR5, URZ, UPT ;  /* 0x000000ff0500728c */ /* 0x000fd2000bf05270 */
[----:B------:R-:W-:Y:S05]  /*1090*/  BRA.U !UP0, `(.L_x_295) ;  /* 0x0000000108207547 */ /* 0x000fea000b800000 */
[----:B------:R-:W-:-:S05]  /*10a0*/  UMOV UR4, URZ ;  /* 0x000000ff00047c82 */ /* 0x000fca0008000000 */
.L_x_308:
[----:B------:R-:W-:Y:S01]  /*10b0*/  UIADD3 UR4, UPT, UPT, UR4, 0x1, URZ ;  /* 0x0000000104047890 */ /* 0x000fe2000fffe0ff */
[----:B------:R-:W-:-:S03]  /*10c0*/  FSETP.GT.AND P0, PT, R0, RZ, PT ;  /* 0x000000ff0000720b */ /* 0x000fc60003f04000 */
[----:B------:R-:W-:Y:S01]  /*10d0*/  UISETP.NE.AND UP0, UPT, UR4, UR5, UPT ;  /* 0x000000050400728c */ /* 0x000fe2000bf05270 */
[----:B------:R-:W-:Y:S02]  /*10e0*/  SEL R21, R2, R21, P0 ;  /* 0x0000001502157207 */ /* 0x000fe40000000000 */
[----:B------:R-:W-:Y:S02]  /*10f0*/  FSEL R0, R0, RZ, !P0 ;  /* 0x000000ff00007208 */ /* 0x000fe40004000000 */
[----:B------:R-:W-:-:S04]  /*1100*/  IADD3 R2, PT, PT, R2, 0x1, RZ ;  /* 0x0000000102027810 */ /* 0x000fc80007ffe0ff */
[----:B------:R-:W-:Y:S05]  /*1110*/  BRA.U UP0, `(.L_x_308) ;  /* 0xfffffffd00e47547 */ /* 0x000fea000b83ffff */
.L_x_295:
[----:B------:R-:W-:Y:S01]  /*1120*/  STG.E desc[UR6][R10.64+0x4], R21 ;  /* 0x000004150a007986 */ /* 0x000fe2000c101906 */
[----:B------:R-:W-:Y:S05]  /*1130*/  EXIT ;  /* 0x000000000000794d */ /* 0x000fea0003800000 */
.L_x_309:
        /* <DEDUP_REMOVED lines=12> */
.L_x_314:


//--------------------- .nv.shared.reserved.0     --------------------------
	.section	.nv.shared.reserved.0,"aw",@nobits
	.weak		__nv_reservedSMEM_offset_0_alias
	.size		__nv_reservedSMEM_offset_0_alias, 0, 64
	.other		__nv_reservedSMEM_offset_0_alias,@"STO_CUDA_RESERVED_SHARED STV_DEFAULT"
__nv_reservedSMEM_offset_0_alias:
	.zero		0
	.zero		64


//--------------------- .nv.constant0._Z16checkConvergenceP7ClusterS0_iifPb --------------------------
	.section	.nv.constant0._Z16checkConvergenceP7ClusterS0_iifPb,"a",@progbits
	.sectionflags	@""
	.align	4
.nv.constant0._Z16checkConvergenceP7ClusterS0_iifPb:
	.zero		936


//--------------------- .nv.constant0._Z15updateCentroidsP5PointP7Clusteriii --------------------------
	.section	.nv.constant0._Z15updateCentroidsP5PointP7Clusteriii,"a",@progbits
	.sectionflags	@""
	.align	4
.nv.constant0._Z15updateCentroidsP5PointP7Clusteriii:
	.zero		924


//--------------------- .nv.constant0._Z22assignPointsToClustersP5PointP7Clusteriii --------------------------
	.section	.nv.constant0._Z22assignPointsToClustersP5PointP7Clusteriii,"a",@progbits
	.sectionflags	@""
	.align	4
.nv.constant0._Z22assignPointsToClustersP5PointP7Clusteriii:
	.zero		924


//--------------------- SYMBOLS --------------------------

	.type		.nv.reservedSmem.offset0,@object
	.size		.nv.reservedSmem.offset0,0x4
